//
// Generated by NVIDIA NVVM Compiler
//
// Compiler Build ID: CL-36424714
// Cuda compilation tools, release 13.0, V13.0.88
// Based on NVVM 20.0.0
//

.version 9.0
.target sm_100
.address_size 64

	// .globl	main_kernel
// _ZZ11main_kernelE15PadInput_shared has been demoted
// _ZZ11main_kernelE18placeholder_shared has been demoted

.visible .entry main_kernel(
	.param .u64 .ptr .align 1 main_kernel_param_0,
	.param .u64 .ptr .align 1 main_kernel_param_1,
	.param .u64 .ptr .align 1 main_kernel_param_2
)
.maxntid 32
{
	.reg .pred 	%p<42>;
	.reg .b16 	%rs<1045>;
	.reg .b32 	%r<76>;
	.reg .b32 	%f<2>;
	.reg .b64 	%rd<24>;
	// demoted variable
	.shared .align 2 .b8 _ZZ11main_kernelE15PadInput_shared[6528];
	// demoted variable
	.shared .align 2 .b8 _ZZ11main_kernelE18placeholder_shared[1152];
	ld.param.u64 	%rd7, [main_kernel_param_1];
	ld.param.u64 	%rd6, [main_kernel_param_2];
	cvta.to.global.u64 	%rd1, %rd7;
	mov.f32 	%f1, 0f00000000;
	// begin inline asm
	{  cvt.rn.f16.f32 %rs78, %f1;}

	// end inline asm
	mov.u32 	%r1, %ctaid.x;
	setp.lt.u32 	%p1, %r1, 56;
	mov.u16 	%rs1007, %rs78;
	@%p1 bra 	$L__BB0_3;
	mul.hi.u32 	%r9, %r1, -1840700269;
	shr.u32 	%r10, %r9, 5;
	mul.lo.s32 	%r11, %r10, 56;
	sub.s32 	%r2, %r1, %r11;
	setp.eq.s32 	%p2, %r2, 0;
	@%p2 bra 	$L__BB0_3;
	shl.b32 	%r14, %r2, 7;
	mov.u32 	%r15, %tid.x;
	or.b32  	%r16, %r15, %r14;
	mad.lo.s32 	%r17, %r10, 114688, %r16;
	add.s32 	%r18, %r17, -7232;
	mul.wide.u32 	%rd8, %r18, 2;
	add.s64 	%rd9, %rd1, %rd8;
	ld.global.nc.u16 	%rs1007, [%rd9];
$L__BB0_3:
	setp.lt.u32 	%p3, %r1, 56;
	mov.u32 	%r3, %tid.x;
	shl.b32 	%r19, %r3, 1;
	mov.u32 	%r20, _ZZ11main_kernelE15PadInput_shared;
	add.s32 	%r4, %r20, %r19;
	st.shared.u16 	[%r4], %rs1007;
	mov.u16 	%rs1008, %rs78;
	@%p3 bra 	$L__BB0_6;
	mul.hi.u32 	%r21, %r1, -1840700269;
	shr.u32 	%r22, %r21, 5;
	mul.lo.s32 	%r23, %r22, 56;
	sub.s32 	%r5, %r1, %r23;
	setp.eq.s32 	%p4, %r5, 0;
	@%p4 bra 	$L__BB0_6;
	shl.b32 	%r26, %r5, 7;
	or.b32  	%r27, %r3, %r26;
	mad.lo.s32 	%r28, %r22, 114688, %r27;
	add.s32 	%r29, %r28, -7200;
	mul.wide.u32 	%rd10, %r29, 2;
	add.s64 	%rd11, %rd1, %rd10;
	ld.global.nc.u16 	%rs1008, [%rd11];
$L__BB0_6:
	setp.lt.u32 	%p5, %r1, 56;
	st.shared.u16 	[%r4+64], %rs1008;
	mul.hi.u32 	%r30, %r1, -1840700269;
	shr.u32 	%r6, %r30, 5;
	shl.b32 	%r31, %r1, 7;
	or.b32  	%r32, %r3, %r31;
	mad.lo.s32 	%r33, %r6, 107520, %r32;
	add.s32 	%r34, %r33, -7168;
	mul.wide.s32 	%rd12, %r34, 2;
	add.s64 	%rd2, %rd1, %rd12;
	mov.u16 	%rs1009, %rs78;
	@%p5 bra 	$L__BB0_8;
	ld.global.nc.u16 	%rs1009, [%rd2];
$L__BB0_8:
	setp.lt.u32 	%p6, %r1, 56;
	st.shared.u16 	[%r4+128], %rs1009;
	mov.u16 	%rs1010, %rs78;
	@%p6 bra 	$L__BB0_10;
	ld.global.nc.u16 	%rs1010, [%rd2+64];
$L__BB0_10:
	setp.lt.u32 	%p7, %r1, 56;
	st.shared.u16 	[%r4+192], %rs1010;
	mov.u16 	%rs1011, %rs78;
	@%p7 bra 	$L__BB0_12;
	ld.global.nc.u16 	%rs1011, [%rd2+128];
$L__BB0_12:
	setp.lt.u32 	%p8, %r1, 56;
	st.shared.u16 	[%r4+256], %rs1011;
	mov.u16 	%rs1012, %rs78;
	@%p8 bra 	$L__BB0_14;
	ld.global.nc.u16 	%rs1012, [%rd2+192];
$L__BB0_14:
	st.shared.u16 	[%r4+320], %rs1012;
	mul.lo.s32 	%r37, %r6, 56;
	sub.s32 	%r7, %r1, %r37;
	setp.eq.s32 	%p9, %r7, 0;
	mov.u16 	%rs1013, %rs78;
	@%p9 bra 	$L__BB0_16;
	shl.b32 	%r38, %r7, 7;
	or.b32  	%r39, %r3, %r38;
	mad.lo.s32 	%r40, %r6, 114688, %r39;
	add.s32 	%r41, %r40, -64;
	mul.wide.u32 	%rd13, %r41, 2;
	add.s64 	%rd14, %rd1, %rd13;
	ld.global.nc.u16 	%rs1013, [%rd14];
$L__BB0_16:
	setp.eq.s32 	%p10, %r7, 0;
	st.shared.u16 	[%r4+384], %rs1013;
	mov.u16 	%rs1014, %rs78;
	@%p10 bra 	$L__BB0_18;
	shl.b32 	%r42, %r7, 7;
	or.b32  	%r43, %r3, %r42;
	mad.lo.s32 	%r44, %r6, 114688, %r43;
	add.s32 	%r45, %r44, -32;
	mul.wide.u32 	%rd15, %r45, 2;
	add.s64 	%rd16, %rd1, %rd15;
	ld.global.nc.u16 	%rs1014, [%rd16];
$L__BB0_18:
	setp.eq.s32 	%p11, %r7, 0;
	st.shared.u16 	[%r4+448], %rs1014;
	shl.b32 	%r46, %r7, 7;
	or.b32  	%r47, %r46, %r3;
	mad.lo.s32 	%r48, %r6, 114688, %r47;
	mul.wide.u32 	%rd17, %r48, 2;
	add.s64 	%rd3, %rd1, %rd17;
	ld.global.nc.u16 	%rs79, [%rd3];
	st.shared.u16 	[%r4+512], %rs79;
	ld.global.nc.u16 	%rs80, [%rd3+64];
	st.shared.u16 	[%r4+576], %rs80;
	ld.global.nc.u16 	%rs81, [%rd3+128];
	st.shared.u16 	[%r4+640], %rs81;
	ld.global.nc.u16 	%rs82, [%rd3+192];
	st.shared.u16 	[%r4+704], %rs82;
	mov.u16 	%rs1015, %rs78;
	@%p11 bra 	$L__BB0_20;
	ld.global.nc.u16 	%rs1015, [%rd3+14208];
$L__BB0_20:
	setp.eq.s32 	%p12, %r7, 0;
	st.shared.u16 	[%r4+768], %rs1015;
	mov.u16 	%rs1016, %rs78;
	@%p12 bra 	$L__BB0_22;
	ld.global.nc.u16 	%rs1016, [%rd3+14272];
$L__BB0_22:
	setp.eq.s32 	%p13, %r7, 0;
	st.shared.u16 	[%r4+832], %rs1016;
	ld.global.nc.u16 	%rs83, [%rd3+14336];
	st.shared.u16 	[%r4+896], %rs83;
	ld.global.nc.u16 	%rs84, [%rd3+14400];
	st.shared.u16 	[%r4+960], %rs84;
	ld.global.nc.u16 	%rs85, [%rd3+14464];
	st.shared.u16 	[%r4+1024], %rs85;
	ld.global.nc.u16 	%rs86, [%rd3+14528];
	st.shared.u16 	[%r4+1088], %rs86;
	mov.u16 	%rs1017, %rs78;
	@%p13 bra 	$L__BB0_24;
	ld.global.nc.u16 	%rs1017, [%rd3+28544];
$L__BB0_24:
	setp.eq.s32 	%p14, %r7, 0;
	st.shared.u16 	[%r4+1152], %rs1017;
	mov.u16 	%rs1018, %rs78;
	@%p14 bra 	$L__BB0_26;
	ld.global.nc.u16 	%rs1018, [%rd3+28608];
$L__BB0_26:
	setp.eq.s32 	%p15, %r7, 0;
	st.shared.u16 	[%r4+1216], %rs1018;
	ld.global.nc.u16 	%rs87, [%rd3+28672];
	st.shared.u16 	[%r4+1280], %rs87;
	ld.global.nc.u16 	%rs88, [%rd3+28736];
	st.shared.u16 	[%r4+1344], %rs88;
	ld.global.nc.u16 	%rs89, [%rd3+28800];
	st.shared.u16 	[%r4+1408], %rs89;
	ld.global.nc.u16 	%rs90, [%rd3+28864];
	st.shared.u16 	[%r4+1472], %rs90;
	mov.u16 	%rs1019, %rs78;
	@%p15 bra 	$L__BB0_28;
	ld.global.nc.u16 	%rs1019, [%rd3+42880];
$L__BB0_28:
	setp.eq.s32 	%p16, %r7, 0;
	st.shared.u16 	[%r4+1536], %rs1019;
	mov.u16 	%rs1020, %rs78;
	@%p16 bra 	$L__BB0_30;
	ld.global.nc.u16 	%rs1020, [%rd3+42944];
$L__BB0_30:
	setp.eq.s32 	%p17, %r7, 0;
	st.shared.u16 	[%r4+1600], %rs1020;
	ld.global.nc.u16 	%rs91, [%rd3+43008];
	st.shared.u16 	[%r4+1664], %rs91;
	ld.global.nc.u16 	%rs92, [%rd3+43072];
	st.shared.u16 	[%r4+1728], %rs92;
	ld.global.nc.u16 	%rs93, [%rd3+43136];
	st.shared.u16 	[%r4+1792], %rs93;
	ld.global.nc.u16 	%rs94, [%rd3+43200];
	st.shared.u16 	[%r4+1856], %rs94;
	mov.u16 	%rs1021, %rs78;
	@%p17 bra 	$L__BB0_32;
	ld.global.nc.u16 	%rs1021, [%rd3+57216];
$L__BB0_32:
	setp.eq.s32 	%p18, %r7, 0;
	st.shared.u16 	[%r4+1920], %rs1021;
	mov.u16 	%rs1022, %rs78;
	@%p18 bra 	$L__BB0_34;
	ld.global.nc.u16 	%rs1022, [%rd3+57280];
$L__BB0_34:
	setp.eq.s32 	%p19, %r7, 0;
	st.shared.u16 	[%r4+1984], %rs1022;
	ld.global.nc.u16 	%rs95, [%rd3+57344];
	st.shared.u16 	[%r4+2048], %rs95;
	ld.global.nc.u16 	%rs96, [%rd3+57408];
	st.shared.u16 	[%r4+2112], %rs96;
	ld.global.nc.u16 	%rs97, [%rd3+57472];
	st.shared.u16 	[%r4+2176], %rs97;
	ld.global.nc.u16 	%rs98, [%rd3+57536];
	st.shared.u16 	[%r4+2240], %rs98;
	mov.u16 	%rs1023, %rs78;
	@%p19 bra 	$L__BB0_36;
	ld.global.nc.u16 	%rs1023, [%rd3+71552];
$L__BB0_36:
	setp.eq.s32 	%p20, %r7, 0;
	st.shared.u16 	[%r4+2304], %rs1023;
	mov.u16 	%rs1024, %rs78;
	@%p20 bra 	$L__BB0_38;
	ld.global.nc.u16 	%rs1024, [%rd3+71616];
$L__BB0_38:
	setp.eq.s32 	%p21, %r7, 0;
	st.shared.u16 	[%r4+2368], %rs1024;
	ld.global.nc.u16 	%rs99, [%rd3+71680];
	st.shared.u16 	[%r4+2432], %rs99;
	ld.global.nc.u16 	%rs100, [%rd3+71744];
	st.shared.u16 	[%r4+2496], %rs100;
	ld.global.nc.u16 	%rs101, [%rd3+71808];
	st.shared.u16 	[%r4+2560], %rs101;
	ld.global.nc.u16 	%rs102, [%rd3+71872];
	st.shared.u16 	[%r4+2624], %rs102;
	mov.u16 	%rs1025, %rs78;
	@%p21 bra 	$L__BB0_40;
	ld.global.nc.u16 	%rs1025, [%rd3+85888];
$L__BB0_40:
	setp.eq.s32 	%p22, %r7, 0;
	st.shared.u16 	[%r4+2688], %rs1025;
	mov.u16 	%rs1026, %rs78;
	@%p22 bra 	$L__BB0_42;
	ld.global.nc.u16 	%rs1026, [%rd3+85952];
$L__BB0_42:
	setp.eq.s32 	%p23, %r7, 0;
	st.shared.u16 	[%r4+2752], %rs1026;
	ld.global.nc.u16 	%rs103, [%rd3+86016];
	st.shared.u16 	[%r4+2816], %rs103;
	ld.global.nc.u16 	%rs104, [%rd3+86080];
	st.shared.u16 	[%r4+2880], %rs104;
	ld.global.nc.u16 	%rs105, [%rd3+86144];
	st.shared.u16 	[%r4+2944], %rs105;
	ld.global.nc.u16 	%rs106, [%rd3+86208];
	st.shared.u16 	[%r4+3008], %rs106;
	mov.u16 	%rs1027, %rs78;
	@%p23 bra 	$L__BB0_44;
	ld.global.nc.u16 	%rs1027, [%rd3+100224];
$L__BB0_44:
	setp.eq.s32 	%p24, %r7, 0;
	st.shared.u16 	[%r4+3072], %rs1027;
	mov.u16 	%rs1028, %rs78;
	@%p24 bra 	$L__BB0_46;
	ld.global.nc.u16 	%rs1028, [%rd3+100288];
$L__BB0_46:
	setp.eq.s32 	%p25, %r7, 0;
	st.shared.u16 	[%r4+3136], %rs1028;
	ld.global.nc.u16 	%rs107, [%rd3+100352];
	st.shared.u16 	[%r4+3200], %rs107;
	ld.global.nc.u16 	%rs108, [%rd3+100416];
	st.shared.u16 	[%r4+3264], %rs108;
	ld.global.nc.u16 	%rs109, [%rd3+100480];
	st.shared.u16 	[%r4+3328], %rs109;
	ld.global.nc.u16 	%rs110, [%rd3+100544];
	st.shared.u16 	[%r4+3392], %rs110;
	mov.u16 	%rs1029, %rs78;
	@%p25 bra 	$L__BB0_48;
	ld.global.nc.u16 	%rs1029, [%rd3+114560];
$L__BB0_48:
	setp.eq.s32 	%p26, %r7, 0;
	st.shared.u16 	[%r4+3456], %rs1029;
	mov.u16 	%rs1030, %rs78;
	@%p26 bra 	$L__BB0_50;
	ld.global.nc.u16 	%rs1030, [%rd3+114624];
$L__BB0_50:
	setp.eq.s32 	%p27, %r7, 0;
	st.shared.u16 	[%r4+3520], %rs1030;
	ld.global.nc.u16 	%rs111, [%rd3+114688];
	st.shared.u16 	[%r4+3584], %rs111;
	ld.global.nc.u16 	%rs112, [%rd3+114752];
	st.shared.u16 	[%r4+3648], %rs112;
	ld.global.nc.u16 	%rs113, [%rd3+114816];
	st.shared.u16 	[%r4+3712], %rs113;
	ld.global.nc.u16 	%rs114, [%rd3+114880];
	st.shared.u16 	[%r4+3776], %rs114;
	mov.u16 	%rs1031, %rs78;
	@%p27 bra 	$L__BB0_52;
	ld.global.nc.u16 	%rs1031, [%rd3+128896];
$L__BB0_52:
	setp.eq.s32 	%p28, %r7, 0;
	st.shared.u16 	[%r4+3840], %rs1031;
	mov.u16 	%rs1032, %rs78;
	@%p28 bra 	$L__BB0_54;
	ld.global.nc.u16 	%rs1032, [%rd3+128960];
$L__BB0_54:
	setp.eq.s32 	%p29, %r7, 0;
	st.shared.u16 	[%r4+3904], %rs1032;
	ld.global.nc.u16 	%rs115, [%rd3+129024];
	st.shared.u16 	[%r4+3968], %rs115;
	ld.global.nc.u16 	%rs116, [%rd3+129088];
	st.shared.u16 	[%r4+4032], %rs116;
	ld.global.nc.u16 	%rs117, [%rd3+129152];
	st.shared.u16 	[%r4+4096], %rs117;
	ld.global.nc.u16 	%rs118, [%rd3+129216];
	st.shared.u16 	[%r4+4160], %rs118;
	mov.u16 	%rs1033, %rs78;
	@%p29 bra 	$L__BB0_56;
	ld.global.nc.u16 	%rs1033, [%rd3+143232];
$L__BB0_56:
	setp.eq.s32 	%p30, %r7, 0;
	st.shared.u16 	[%r4+4224], %rs1033;
	mov.u16 	%rs1034, %rs78;
	@%p30 bra 	$L__BB0_58;
	ld.global.nc.u16 	%rs1034, [%rd3+143296];
$L__BB0_58:
	setp.eq.s32 	%p31, %r7, 0;
	st.shared.u16 	[%r4+4288], %rs1034;
	ld.global.nc.u16 	%rs119, [%rd3+143360];
	st.shared.u16 	[%r4+4352], %rs119;
	ld.global.nc.u16 	%rs120, [%rd3+143424];
	st.shared.u16 	[%r4+4416], %rs120;
	ld.global.nc.u16 	%rs121, [%rd3+143488];
	st.shared.u16 	[%r4+4480], %rs121;
	ld.global.nc.u16 	%rs122, [%rd3+143552];
	st.shared.u16 	[%r4+4544], %rs122;
	mov.u16 	%rs1035, %rs78;
	@%p31 bra 	$L__BB0_60;
	ld.global.nc.u16 	%rs1035, [%rd3+157568];
$L__BB0_60:
	setp.eq.s32 	%p32, %r7, 0;
	st.shared.u16 	[%r4+4608], %rs1035;
	mov.u16 	%rs1036, %rs78;
	@%p32 bra 	$L__BB0_62;
	ld.global.nc.u16 	%rs1036, [%rd3+157632];
$L__BB0_62:
	setp.eq.s32 	%p33, %r7, 0;
	st.shared.u16 	[%r4+4672], %rs1036;
	ld.global.nc.u16 	%rs123, [%rd3+157696];
	st.shared.u16 	[%r4+4736], %rs123;
	ld.global.nc.u16 	%rs124, [%rd3+157760];
	st.shared.u16 	[%r4+4800], %rs124;
	ld.global.nc.u16 	%rs125, [%rd3+157824];
	st.shared.u16 	[%r4+4864], %rs125;
	ld.global.nc.u16 	%rs126, [%rd3+157888];
	st.shared.u16 	[%r4+4928], %rs126;
	mov.u16 	%rs1037, %rs78;
	@%p33 bra 	$L__BB0_64;
	ld.global.nc.u16 	%rs1037, [%rd3+171904];
$L__BB0_64:
	setp.eq.s32 	%p34, %r7, 0;
	st.shared.u16 	[%r4+4992], %rs1037;
	mov.u16 	%rs1038, %rs78;
	@%p34 bra 	$L__BB0_66;
	ld.global.nc.u16 	%rs1038, [%rd3+171968];
$L__BB0_66:
	setp.eq.s32 	%p35, %r7, 0;
	st.shared.u16 	[%r4+5056], %rs1038;
	ld.global.nc.u16 	%rs127, [%rd3+172032];
	st.shared.u16 	[%r4+5120], %rs127;
	ld.global.nc.u16 	%rs128, [%rd3+172096];
	st.shared.u16 	[%r4+5184], %rs128;
	ld.global.nc.u16 	%rs129, [%rd3+172160];
	st.shared.u16 	[%r4+5248], %rs129;
	ld.global.nc.u16 	%rs130, [%rd3+172224];
	st.shared.u16 	[%r4+5312], %rs130;
	mov.u16 	%rs1039, %rs78;
	@%p35 bra 	$L__BB0_68;
	ld.global.nc.u16 	%rs1039, [%rd3+186240];
$L__BB0_68:
	setp.eq.s32 	%p36, %r7, 0;
	st.shared.u16 	[%r4+5376], %rs1039;
	mov.u16 	%rs1040, %rs78;
	@%p36 bra 	$L__BB0_70;
	ld.global.nc.u16 	%rs1040, [%rd3+186304];
$L__BB0_70:
	setp.eq.s32 	%p37, %r7, 0;
	st.shared.u16 	[%r4+5440], %rs1040;
	ld.global.nc.u16 	%rs131, [%rd3+186368];
	st.shared.u16 	[%r4+5504], %rs131;
	ld.global.nc.u16 	%rs132, [%rd3+186432];
	st.shared.u16 	[%r4+5568], %rs132;
	ld.global.nc.u16 	%rs133, [%rd3+186496];
	st.shared.u16 	[%r4+5632], %rs133;
	ld.global.nc.u16 	%rs134, [%rd3+186560];
	st.shared.u16 	[%r4+5696], %rs134;
	mov.u16 	%rs1041, %rs78;
	@%p37 bra 	$L__BB0_72;
	ld.global.nc.u16 	%rs1041, [%rd3+200576];
$L__BB0_72:
	setp.eq.s32 	%p38, %r7, 0;
	st.shared.u16 	[%r4+5760], %rs1041;
	mov.u16 	%rs1042, %rs78;
	@%p38 bra 	$L__BB0_74;
	ld.global.nc.u16 	%rs1042, [%rd3+200640];
$L__BB0_74:
	setp.eq.s32 	%p39, %r7, 0;
	st.shared.u16 	[%r4+5824], %rs1042;
	ld.global.nc.u16 	%rs135, [%rd3+200704];
	st.shared.u16 	[%r4+5888], %rs135;
	ld.global.nc.u16 	%rs136, [%rd3+200768];
	st.shared.u16 	[%r4+5952], %rs136;
	ld.global.nc.u16 	%rs137, [%rd3+200832];
	st.shared.u16 	[%r4+6016], %rs137;
	ld.global.nc.u16 	%rs138, [%rd3+200896];
	st.shared.u16 	[%r4+6080], %rs138;
	mov.u16 	%rs1043, %rs78;
	@%p39 bra 	$L__BB0_76;
	ld.global.nc.u16 	%rs1043, [%rd3+214912];
$L__BB0_76:
	setp.eq.s32 	%p40, %r7, 0;
	st.shared.u16 	[%r4+6144], %rs1043;
	mov.u16 	%rs1044, %rs78;
	@%p40 bra 	$L__BB0_78;
	ld.global.nc.u16 	%rs1044, [%rd3+214976];
$L__BB0_78:
	st.shared.u16 	[%r4+6208], %rs1044;
	ld.global.nc.u16 	%rs139, [%rd3+215040];
	st.shared.u16 	[%r4+6272], %rs139;
	ld.global.nc.u16 	%rs140, [%rd3+215104];
	st.shared.u16 	[%r4+6336], %rs140;
	ld.global.nc.u16 	%rs141, [%rd3+215168];
	st.shared.u16 	[%r4+6400], %rs141;
	ld.global.nc.u16 	%rs142, [%rd3+215232];
	st.shared.u16 	[%r4+6464], %rs142;
	shl.b32 	%r49, %r3, 4;
	mov.u32 	%r50, _ZZ11main_kernelE18placeholder_shared;
	add.s32 	%r8, %r50, %r49;
	shl.b32 	%r51, %r3, 3;
	cvta.to.global.u64 	%rd18, %rd6;
	mul.wide.u32 	%rd19, %r51, 2;
	add.s64 	%rd4, %rd18, %rd19;
	ld.global.nc.v4.u32 	{%r52, %r53, %r54, %r55}, [%rd4];
	st.shared.v4.u32 	[%r8], {%r52, %r53, %r54, %r55};
	ld.global.nc.v4.u32 	{%r56, %r57, %r58, %r59}, [%rd4+512];
	st.shared.v4.u32 	[%r8+512], {%r56, %r57, %r58, %r59};
	setp.gt.u32 	%p41, %r3, 7;
	@%p41 bra 	$L__BB0_80;
	ld.global.nc.v4.u32 	{%r60, %r61, %r62, %r63}, [%rd4+1024];
	st.shared.v4.u32 	[%r8+1024], {%r60, %r61, %r62, %r63};
$L__BB0_80:
	ld.param.u64 	%rd23, [main_kernel_param_0];
	cvta.to.global.u64 	%rd20, %rd23;
	bar.sync 	0;
	add.s32 	%r68, %r4, %r19;
	mad.lo.s32 	%r72, %r3, -12, %r8;
	ld.shared.u16 	%rs144, [%r68];
	ld.shared.u16 	%rs145, [%r72];
	// begin inline asm
	{mul.f16 %rs143,%rs144,%rs145;
}
	// end inline asm
	// begin inline asm
	{add.f16 %rs146,%rs78,%rs143;
}
	// end inline asm
	ld.shared.u16 	%rs150, [%r68+2];
	ld.shared.u16 	%rs151, [%r72+2];
	// begin inline asm
	{mul.f16 %rs149,%rs150,%rs151;
}
	// end inline asm
	// begin inline asm
	{add.f16 %rs152,%rs78,%rs149;
}
	// end inline asm
	ld.shared.u16 	%rs156, [%r68+768];
	// begin inline asm
	{mul.f16 %rs155,%rs156,%rs145;
}
	// end inline asm
	// begin inline asm
	{add.f16 %rs158,%rs78,%rs155;
}
	// end inline asm
	ld.shared.u16 	%rs162, [%r68+770];
	// begin inline asm
	{mul.f16 %rs161,%rs162,%rs151;
}
	// end inline asm
	// begin inline asm
	{add.f16 %rs164,%rs78,%rs161;
}
	// end inline asm
	ld.shared.u16 	%rs168, [%r68+1536];
	// begin inline asm
	{mul.f16 %rs167,%rs168,%rs145;
}
	// end inline asm
	// begin inline asm
	{add.f16 %rs170,%rs78,%rs167;
}
	// end inline asm
	ld.shared.u16 	%rs174, [%r68+1538];
	// begin inline asm
	{mul.f16 %rs173,%rs174,%rs151;
}
	// end inline asm
	// begin inline asm
	{add.f16 %rs176,%rs78,%rs173;
}
	// end inline asm
	ld.shared.u16 	%rs180, [%r68+2304];
	// begin inline asm
	{mul.f16 %rs179,%rs180,%rs145;
}
	// end inline asm
	// begin inline asm
	{add.f16 %rs182,%rs78,%rs179;
}
	// end inline asm
	ld.shared.u16 	%rs186, [%r68+2306];
	// begin inline asm
	{mul.f16 %rs185,%rs186,%rs151;
}
	// end inline asm
	// begin inline asm
	{add.f16 %rs188,%rs78,%rs185;
}
	// end inline asm
	ld.shared.u16 	%rs192, [%r68+3072];
	// begin inline asm
	{mul.f16 %rs191,%rs192,%rs145;
}
	// end inline asm
	// begin inline asm
	{add.f16 %rs194,%rs78,%rs191;
}
	// end inline asm
	ld.shared.u16 	%rs198, [%r68+3074];
	// begin inline asm
	{mul.f16 %rs197,%rs198,%rs151;
}
	// end inline asm
	// begin inline asm
	{add.f16 %rs200,%rs78,%rs197;
}
	// end inline asm
	ld.shared.u16 	%rs204, [%r68+3840];
	// begin inline asm
	{mul.f16 %rs203,%rs204,%rs145;
}
	// end inline asm
	// begin inline asm
	{add.f16 %rs206,%rs78,%rs203;
}
	// end inline asm
	ld.shared.u16 	%rs210, [%r68+3842];
	// begin inline asm
	{mul.f16 %rs209,%rs210,%rs151;
}
	// end inline asm
	// begin inline asm
	{add.f16 %rs212,%rs78,%rs209;
}
	// end inline asm
	ld.shared.u16 	%rs216, [%r68+4608];
	// begin inline asm
	{mul.f16 %rs215,%rs216,%rs145;
}
	// end inline asm
	// begin inline asm
	{add.f16 %rs218,%rs78,%rs215;
}
	// end inline asm
	ld.shared.u16 	%rs222, [%r68+4610];
	// begin inline asm
	{mul.f16 %rs221,%rs222,%rs151;
}
	// end inline asm
	// begin inline asm
	{add.f16 %rs224,%rs78,%rs221;
}
	// end inline asm
	ld.shared.u16 	%rs228, [%r68+5376];
	// begin inline asm
	{mul.f16 %rs227,%rs228,%rs145;
}
	// end inline asm
	// begin inline asm
	{add.f16 %rs230,%rs78,%rs227;
}
	// end inline asm
	ld.shared.u16 	%rs234, [%r68+5378];
	// begin inline asm
	{mul.f16 %rs233,%rs234,%rs151;
}
	// end inline asm
	// begin inline asm
	{add.f16 %rs236,%rs78,%rs233;
}
	// end inline asm
	ld.shared.u16 	%rs240, [%r68+128];
	ld.shared.u16 	%rs241, [%r72+128];
	// begin inline asm
	{mul.f16 %rs239,%rs240,%rs241;
}
	// end inline asm
	// begin inline asm
	{add.f16 %rs242,%rs146,%rs239;
}
	// end inline asm
	ld.shared.u16 	%rs246, [%r68+130];
	ld.shared.u16 	%rs247, [%r72+130];
	// begin inline asm
	{mul.f16 %rs245,%rs246,%rs247;
}
	// end inline asm
	// begin inline asm
	{add.f16 %rs248,%rs152,%rs245;
}
	// end inline asm
	ld.shared.u16 	%rs252, [%r68+896];
	// begin inline asm
	{mul.f16 %rs251,%rs252,%rs241;
}
	// end inline asm
	// begin inline asm
	{add.f16 %rs254,%rs158,%rs251;
}
	// end inline asm
	ld.shared.u16 	%rs258, [%r68+898];
	// begin inline asm
	{mul.f16 %rs257,%rs258,%rs247;
}
	// end inline asm
	// begin inline asm
	{add.f16 %rs260,%rs164,%rs257;
}
	// end inline asm
	ld.shared.u16 	%rs264, [%r68+1664];
	// begin inline asm
	{mul.f16 %rs263,%rs264,%rs241;
}
	// end inline asm
	// begin inline asm
	{add.f16 %rs266,%rs170,%rs263;
}
	// end inline asm
	ld.shared.u16 	%rs270, [%r68+1666];
	// begin inline asm
	{mul.f16 %rs269,%rs270,%rs247;
}
	// end inline asm
	// begin inline asm
	{add.f16 %rs272,%rs176,%rs269;
}
	// end inline asm
	ld.shared.u16 	%rs276, [%r68+2432];
	// begin inline asm
	{mul.f16 %rs275,%rs276,%rs241;
}
	// end inline asm
	// begin inline asm
	{add.f16 %rs278,%rs182,%rs275;
}
	// end inline asm
	ld.shared.u16 	%rs282, [%r68+2434];
	// begin inline asm
	{mul.f16 %rs281,%rs282,%rs247;
}
	// end inline asm
	// begin inline asm
	{add.f16 %rs284,%rs188,%rs281;
}
	// end inline asm
	ld.shared.u16 	%rs288, [%r68+3200];
	// begin inline asm
	{mul.f16 %rs287,%rs288,%rs241;
}
	// end inline asm
	// begin inline asm
	{add.f16 %rs290,%rs194,%rs287;
}
	// end inline asm
	ld.shared.u16 	%rs294, [%r68+3202];
	// begin inline asm
	{mul.f16 %rs293,%rs294,%rs247;
}
	// end inline asm
	// begin inline asm
	{add.f16 %rs296,%rs200,%rs293;
}
	// end inline asm
	ld.shared.u16 	%rs300, [%r68+3968];
	// begin inline asm
	{mul.f16 %rs299,%rs300,%rs241;
}
	// end inline asm
	// begin inline asm
	{add.f16 %rs302,%rs206,%rs299;
}
	// end inline asm
	ld.shared.u16 	%rs306, [%r68+3970];
	// begin inline asm
	{mul.f16 %rs305,%rs306,%rs247;
}
	// end inline asm
	// begin inline asm
	{add.f16 %rs308,%rs212,%rs305;
}
	// end inline asm
	ld.shared.u16 	%rs312, [%r68+4736];
	// begin inline asm
	{mul.f16 %rs311,%rs312,%rs241;
}
	// end inline asm
	// begin inline asm
	{add.f16 %rs314,%rs218,%rs311;
}
	// end inline asm
	ld.shared.u16 	%rs318, [%r68+4738];
	// begin inline asm
	{mul.f16 %rs317,%rs318,%rs247;
}
	// end inline asm
	// begin inline asm
	{add.f16 %rs320,%rs224,%rs317;
}
	// end inline asm
	ld.shared.u16 	%rs324, [%r68+5504];
	// begin inline asm
	{mul.f16 %rs323,%rs324,%rs241;
}
	// end inline asm
	// begin inline asm
	{add.f16 %rs326,%rs230,%rs323;
}
	// end inline asm
	ld.shared.u16 	%rs330, [%r68+5506];
	// begin inline asm
	{mul.f16 %rs329,%rs330,%rs247;
}
	// end inline asm
	// begin inline asm
	{add.f16 %rs332,%rs236,%rs329;
}
	// end inline asm
	ld.shared.u16 	%rs336, [%r68+256];
	ld.shared.u16 	%rs337, [%r72+256];
	// begin inline asm
	{mul.f16 %rs335,%rs336,%rs337;
}
	// end inline asm
	// begin inline asm
	{add.f16 %rs338,%rs242,%rs335;
}
	// end inline asm
	ld.shared.u16 	%rs342, [%r68+258];
	ld.shared.u16 	%rs343, [%r72+258];
	// begin inline asm
	{mul.f16 %rs341,%rs342,%rs343;
}
	// end inline asm
	// begin inline asm
	{add.f16 %rs344,%rs248,%rs341;
}
	// end inline asm
	ld.shared.u16 	%rs348, [%r68+1024];
	// begin inline asm
	{mul.f16 %rs347,%rs348,%rs337;
}
	// end inline asm
	// begin inline asm
	{add.f16 %rs350,%rs254,%rs347;
}
	// end inline asm
	ld.shared.u16 	%rs354, [%r68+1026];
	// begin inline asm
	{mul.f16 %rs353,%rs354,%rs343;
}
	// end inline asm
	// begin inline asm
	{add.f16 %rs356,%rs260,%rs353;
}
	// end inline asm
	ld.shared.u16 	%rs360, [%r68+1792];
	// begin inline asm
	{mul.f16 %rs359,%rs360,%rs337;
}
	// end inline asm
	// begin inline asm
	{add.f16 %rs362,%rs266,%rs359;
}
	// end inline asm
	ld.shared.u16 	%rs366, [%r68+1794];
	// begin inline asm
	{mul.f16 %rs365,%rs366,%rs343;
}
	// end inline asm
	// begin inline asm
	{add.f16 %rs368,%rs272,%rs365;
}
	// end inline asm
	ld.shared.u16 	%rs372, [%r68+2560];
	// begin inline asm
	{mul.f16 %rs371,%rs372,%rs337;
}
	// end inline asm
	// begin inline asm
	{add.f16 %rs374,%rs278,%rs371;
}
	// end inline asm
	ld.shared.u16 	%rs378, [%r68+2562];
	// begin inline asm
	{mul.f16 %rs377,%rs378,%rs343;
}
	// end inline asm
	// begin inline asm
	{add.f16 %rs380,%rs284,%rs377;
}
	// end inline asm
	ld.shared.u16 	%rs384, [%r68+3328];
	// begin inline asm
	{mul.f16 %rs383,%rs384,%rs337;
}
	// end inline asm
	// begin inline asm
	{add.f16 %rs386,%rs290,%rs383;
}
	// end inline asm
	ld.shared.u16 	%rs390, [%r68+3330];
	// begin inline asm
	{mul.f16 %rs389,%rs390,%rs343;
}
	// end inline asm
	// begin inline asm
	{add.f16 %rs392,%rs296,%rs389;
}
	// end inline asm
	ld.shared.u16 	%rs396, [%r68+4096];
	// begin inline asm
	{mul.f16 %rs395,%rs396,%rs337;
}
	// end inline asm
	// begin inline asm
	{add.f16 %rs398,%rs302,%rs395;
}
	// end inline asm
	ld.shared.u16 	%rs402, [%r68+4098];
	// begin inline asm
	{mul.f16 %rs401,%rs402,%rs343;
}
	// end inline asm
	// begin inline asm
	{add.f16 %rs404,%rs308,%rs401;
}
	// end inline asm
	ld.shared.u16 	%rs408, [%r68+4864];
	// begin inline asm
	{mul.f16 %rs407,%rs408,%rs337;
}
	// end inline asm
	// begin inline asm
	{add.f16 %rs410,%rs314,%rs407;
}
	// end inline asm
	ld.shared.u16 	%rs414, [%r68+4866];
	// begin inline asm
	{mul.f16 %rs413,%rs414,%rs343;
}
	// end inline asm
	// begin inline asm
	{add.f16 %rs416,%rs320,%rs413;
}
	// end inline asm
	ld.shared.u16 	%rs420, [%r68+5632];
	// begin inline asm
	{mul.f16 %rs419,%rs420,%rs337;
}
	// end inline asm
	// begin inline asm
	{add.f16 %rs422,%rs326,%rs419;
}
	// end inline asm
	ld.shared.u16 	%rs426, [%r68+5634];
	// begin inline asm
	{mul.f16 %rs425,%rs426,%rs343;
}
	// end inline asm
	// begin inline asm
	{add.f16 %rs428,%rs332,%rs425;
}
	// end inline asm
	ld.shared.u16 	%rs432, [%r68+384];
	ld.shared.u16 	%rs433, [%r72+384];
	// begin inline asm
	{mul.f16 %rs431,%rs432,%rs433;
}
	// end inline asm
	// begin inline asm
	{add.f16 %rs434,%rs338,%rs431;
}
	// end inline asm
	ld.shared.u16 	%rs438, [%r68+386];
	ld.shared.u16 	%rs439, [%r72+386];
	// begin inline asm
	{mul.f16 %rs437,%rs438,%rs439;
}
	// end inline asm
	// begin inline asm
	{add.f16 %rs440,%rs344,%rs437;
}
	// end inline asm
	ld.shared.u16 	%rs444, [%r68+1152];
	// begin inline asm
	{mul.f16 %rs443,%rs444,%rs433;
}
	// end inline asm
	// begin inline asm
	{add.f16 %rs446,%rs350,%rs443;
}
	// end inline asm
	ld.shared.u16 	%rs450, [%r68+1154];
	// begin inline asm
	{mul.f16 %rs449,%rs450,%rs439;
}
	// end inline asm
	// begin inline asm
	{add.f16 %rs452,%rs356,%rs449;
}
	// end inline asm
	ld.shared.u16 	%rs456, [%r68+1920];
	// begin inline asm
	{mul.f16 %rs455,%rs456,%rs433;
}
	// end inline asm
	// begin inline asm
	{add.f16 %rs458,%rs362,%rs455;
}
	// end inline asm
	ld.shared.u16 	%rs462, [%r68+1922];
	// begin inline asm
	{mul.f16 %rs461,%rs462,%rs439;
}
	// end inline asm
	// begin inline asm
	{add.f16 %rs464,%rs368,%rs461;
}
	// end inline asm
	ld.shared.u16 	%rs468, [%r68+2688];
	// begin inline asm
	{mul.f16 %rs467,%rs468,%rs433;
}
	// end inline asm
	// begin inline asm
	{add.f16 %rs470,%rs374,%rs467;
}
	// end inline asm
	ld.shared.u16 	%rs474, [%r68+2690];
	// begin inline asm
	{mul.f16 %rs473,%rs474,%rs439;
}
	// end inline asm
	// begin inline asm
	{add.f16 %rs476,%rs380,%rs473;
}
	// end inline asm
	ld.shared.u16 	%rs480, [%r68+3456];
	// begin inline asm
	{mul.f16 %rs479,%rs480,%rs433;
}
	// end inline asm
	// begin inline asm
	{add.f16 %rs482,%rs386,%rs479;
}
	// end inline asm
	ld.shared.u16 	%rs486, [%r68+3458];
	// begin inline asm
	{mul.f16 %rs485,%rs486,%rs439;
}
	// end inline asm
	// begin inline asm
	{add.f16 %rs488,%rs392,%rs485;
}
	// end inline asm
	ld.shared.u16 	%rs492, [%r68+4224];
	// begin inline asm
	{mul.f16 %rs491,%rs492,%rs433;
}
	// end inline asm
	// begin inline asm
	{add.f16 %rs494,%rs398,%rs491;
}
	// end inline asm
	ld.shared.u16 	%rs498, [%r68+4226];
	// begin inline asm
	{mul.f16 %rs497,%rs498,%rs439;
}
	// end inline asm
	// begin inline asm
	{add.f16 %rs500,%rs404,%rs497;
}
	// end inline asm
	ld.shared.u16 	%rs504, [%r68+4992];
	// begin inline asm
	{mul.f16 %rs503,%rs504,%rs433;
}
	// end inline asm
	// begin inline asm
	{add.f16 %rs506,%rs410,%rs503;
}
	// end inline asm
	ld.shared.u16 	%rs510, [%r68+4994];
	// begin inline asm
	{mul.f16 %rs509,%rs510,%rs439;
}
	// end inline asm
	// begin inline asm
	{add.f16 %rs512,%rs416,%rs509;
}
	// end inline asm
	ld.shared.u16 	%rs516, [%r68+5760];
	// begin inline asm
	{mul.f16 %rs515,%rs516,%rs433;
}
	// end inline asm
	// begin inline asm
	{add.f16 %rs518,%rs422,%rs515;
}
	// end inline asm
	ld.shared.u16 	%rs522, [%r68+5762];
	// begin inline asm
	{mul.f16 %rs521,%rs522,%rs439;
}
	// end inline asm
	// begin inline asm
	{add.f16 %rs524,%rs428,%rs521;
}
	// end inline asm
	ld.shared.u16 	%rs528, [%r68+512];
	ld.shared.u16 	%rs529, [%r72+512];
	// begin inline asm
	{mul.f16 %rs527,%rs528,%rs529;
}
	// end inline asm
	// begin inline asm
	{add.f16 %rs530,%rs434,%rs527;
}
	// end inline asm
	ld.shared.u16 	%rs534, [%r68+514];
	ld.shared.u16 	%rs535, [%r72+514];
	// begin inline asm
	{mul.f16 %rs533,%rs534,%rs535;
}
	// end inline asm
	// begin inline asm
	{add.f16 %rs536,%rs440,%rs533;
}
	// end inline asm
	ld.shared.u16 	%rs540, [%r68+1280];
	// begin inline asm
	{mul.f16 %rs539,%rs540,%rs529;
}
	// end inline asm
	// begin inline asm
	{add.f16 %rs542,%rs446,%rs539;
}
	// end inline asm
	ld.shared.u16 	%rs546, [%r68+1282];
	// begin inline asm
	{mul.f16 %rs545,%rs546,%rs535;
}
	// end inline asm
	// begin inline asm
	{add.f16 %rs548,%rs452,%rs545;
}
	// end inline asm
	ld.shared.u16 	%rs552, [%r68+2048];
	// begin inline asm
	{mul.f16 %rs551,%rs552,%rs529;
}
	// end inline asm
	// begin inline asm
	{add.f16 %rs554,%rs458,%rs551;
}
	// end inline asm
	ld.shared.u16 	%rs558, [%r68+2050];
	// begin inline asm
	{mul.f16 %rs557,%rs558,%rs535;
}
	// end inline asm
	// begin inline asm
	{add.f16 %rs560,%rs464,%rs557;
}
	// end inline asm
	ld.shared.u16 	%rs564, [%r68+2816];
	// begin inline asm
	{mul.f16 %rs563,%rs564,%rs529;
}
	// end inline asm
	// begin inline asm
	{add.f16 %rs566,%rs470,%rs563;
}
	// end inline asm
	ld.shared.u16 	%rs570, [%r68+2818];
	// begin inline asm
	{mul.f16 %rs569,%rs570,%rs535;
}
	// end inline asm
	// begin inline asm
	{add.f16 %rs572,%rs476,%rs569;
}
	// end inline asm
	ld.shared.u16 	%rs576, [%r68+3584];
	// begin inline asm
	{mul.f16 %rs575,%rs576,%rs529;
}
	// end inline asm
	// begin inline asm
	{add.f16 %rs578,%rs482,%rs575;
}
	// end inline asm
	ld.shared.u16 	%rs582, [%r68+3586];
	// begin inline asm
	{mul.f16 %rs581,%rs582,%rs535;
}
	// end inline asm
	// begin inline asm
	{add.f16 %rs584,%rs488,%rs581;
}
	// end inline asm
	ld.shared.u16 	%rs588, [%r68+4352];
	// begin inline asm
	{mul.f16 %rs587,%rs588,%rs529;
}
	// end inline asm
	// begin inline asm
	{add.f16 %rs590,%rs494,%rs587;
}
	// end inline asm
	ld.shared.u16 	%rs594, [%r68+4354];
	// begin inline asm
	{mul.f16 %rs593,%rs594,%rs535;
}
	// end inline asm
	// begin inline asm
	{add.f16 %rs596,%rs500,%rs593;
}
	// end inline asm
	ld.shared.u16 	%rs600, [%r68+5120];
	// begin inline asm
	{mul.f16 %rs599,%rs600,%rs529;
}
	// end inline asm
	// begin inline asm
	{add.f16 %rs602,%rs506,%rs599;
}
	// end inline asm
	ld.shared.u16 	%rs606, [%r68+5122];
	// begin inline asm
	{mul.f16 %rs605,%rs606,%rs535;
}
	// end inline asm
	// begin inline asm
	{add.f16 %rs608,%rs512,%rs605;
}
	// end inline asm
	ld.shared.u16 	%rs612, [%r68+5888];
	// begin inline asm
	{mul.f16 %rs611,%rs612,%rs529;
}
	// end inline asm
	// begin inline asm
	{add.f16 %rs614,%rs518,%rs611;
}
	// end inline asm
	ld.shared.u16 	%rs618, [%r68+5890];
	// begin inline asm
	{mul.f16 %rs617,%rs618,%rs535;
}
	// end inline asm
	// begin inline asm
	{add.f16 %rs620,%rs524,%rs617;
}
	// end inline asm
	ld.shared.u16 	%rs624, [%r68+640];
	ld.shared.u16 	%rs625, [%r72+640];
	// begin inline asm
	{mul.f16 %rs623,%rs624,%rs625;
}
	// end inline asm
	// begin inline asm
	{add.f16 %rs626,%rs530,%rs623;
}
	// end inline asm
	ld.shared.u16 	%rs630, [%r68+642];
	ld.shared.u16 	%rs631, [%r72+642];
	// begin inline asm
	{mul.f16 %rs629,%rs630,%rs631;
}
	// end inline asm
	// begin inline asm
	{add.f16 %rs632,%rs536,%rs629;
}
	// end inline asm
	ld.shared.u16 	%rs636, [%r68+1408];
	// begin inline asm
	{mul.f16 %rs635,%rs636,%rs625;
}
	// end inline asm
	// begin inline asm
	{add.f16 %rs638,%rs542,%rs635;
}
	// end inline asm
	ld.shared.u16 	%rs642, [%r68+1410];
	// begin inline asm
	{mul.f16 %rs641,%rs642,%rs631;
}
	// end inline asm
	// begin inline asm
	{add.f16 %rs644,%rs548,%rs641;
}
	// end inline asm
	ld.shared.u16 	%rs648, [%r68+2176];
	// begin inline asm
	{mul.f16 %rs647,%rs648,%rs625;
}
	// end inline asm
	// begin inline asm
	{add.f16 %rs650,%rs554,%rs647;
}
	// end inline asm
	ld.shared.u16 	%rs654, [%r68+2178];
	// begin inline asm
	{mul.f16 %rs653,%rs654,%rs631;
}
	// end inline asm
	// begin inline asm
	{add.f16 %rs656,%rs560,%rs653;
}
	// end inline asm
	ld.shared.u16 	%rs660, [%r68+2944];
	// begin inline asm
	{mul.f16 %rs659,%rs660,%rs625;
}
	// end inline asm
	// begin inline asm
	{add.f16 %rs662,%rs566,%rs659;
}
	// end inline asm
	ld.shared.u16 	%rs666, [%r68+2946];
	// begin inline asm
	{mul.f16 %rs665,%rs666,%rs631;
}
	// end inline asm
	// begin inline asm
	{add.f16 %rs668,%rs572,%rs665;
}
	// end inline asm
	ld.shared.u16 	%rs672, [%r68+3712];
	// begin inline asm
	{mul.f16 %rs671,%rs672,%rs625;
}
	// end inline asm
	// begin inline asm
	{add.f16 %rs674,%rs578,%rs671;
}
	// end inline asm
	ld.shared.u16 	%rs678, [%r68+3714];
	// begin inline asm
	{mul.f16 %rs677,%rs678,%rs631;
}
	// end inline asm
	// begin inline asm
	{add.f16 %rs680,%rs584,%rs677;
}
	// end inline asm
	ld.shared.u16 	%rs684, [%r68+4480];
	// begin inline asm
	{mul.f16 %rs683,%rs684,%rs625;
}
	// end inline asm
	// begin inline asm
	{add.f16 %rs686,%rs590,%rs683;
}
	// end inline asm
	ld.shared.u16 	%rs690, [%r68+4482];
	// begin inline asm
	{mul.f16 %rs689,%rs690,%rs631;
}
	// end inline asm
	// begin inline asm
	{add.f16 %rs692,%rs596,%rs689;
}
	// end inline asm
	ld.shared.u16 	%rs696, [%r68+5248];
	// begin inline asm
	{mul.f16 %rs695,%rs696,%rs625;
}
	// end inline asm
	// begin inline asm
	{add.f16 %rs698,%rs602,%rs695;
}
	// end inline asm
	ld.shared.u16 	%rs702, [%r68+5250];
	// begin inline asm
	{mul.f16 %rs701,%rs702,%rs631;
}
	// end inline asm
	// begin inline asm
	{add.f16 %rs704,%rs608,%rs701;
}
	// end inline asm
	ld.shared.u16 	%rs708, [%r68+6016];
	// begin inline asm
	{mul.f16 %rs707,%rs708,%rs625;
}
	// end inline asm
	// begin inline asm
	{add.f16 %rs710,%rs614,%rs707;
}
	// end inline asm
	ld.shared.u16 	%rs714, [%r68+6018];
	// begin inline asm
	{mul.f16 %rs713,%rs714,%rs631;
}
	// end inline asm
	// begin inline asm
	{add.f16 %rs716,%rs620,%rs713;
}
	// end inline asm
	ld.shared.u16 	%rs721, [%r72+768];
	// begin inline asm
	{mul.f16 %rs719,%rs156,%rs721;
}
	// end inline asm
	// begin inline asm
	{add.f16 %rs722,%rs626,%rs719;
}
	// end inline asm
	ld.shared.u16 	%rs727, [%r72+770];
	// begin inline asm
	{mul.f16 %rs725,%rs162,%rs727;
}
	// end inline asm
	// begin inline asm
	{add.f16 %rs728,%rs632,%rs725;
}
	// end inline asm
	// begin inline asm
	{mul.f16 %rs731,%rs168,%rs721;
}
	// end inline asm
	// begin inline asm
	{add.f16 %rs734,%rs638,%rs731;
}
	// end inline asm
	// begin inline asm
	{mul.f16 %rs737,%rs174,%rs727;
}
	// end inline asm
	// begin inline asm
	{add.f16 %rs740,%rs644,%rs737;
}
	// end inline asm
	// begin inline asm
	{mul.f16 %rs743,%rs180,%rs721;
}
	// end inline asm
	// begin inline asm
	{add.f16 %rs746,%rs650,%rs743;
}
	// end inline asm
	// begin inline asm
	{mul.f16 %rs749,%rs186,%rs727;
}
	// end inline asm
	// begin inline asm
	{add.f16 %rs752,%rs656,%rs749;
}
	// end inline asm
	// begin inline asm
	{mul.f16 %rs755,%rs192,%rs721;
}
	// end inline asm
	// begin inline asm
	{add.f16 %rs758,%rs662,%rs755;
}
	// end inline asm
	// begin inline asm
	{mul.f16 %rs761,%rs198,%rs727;
}
	// end inline asm
	// begin inline asm
	{add.f16 %rs764,%rs668,%rs761;
}
	// end inline asm
	// begin inline asm
	{mul.f16 %rs767,%rs204,%rs721;
}
	// end inline asm
	// begin inline asm
	{add.f16 %rs770,%rs674,%rs767;
}
	// end inline asm
	// begin inline asm
	{mul.f16 %rs773,%rs210,%rs727;
}
	// end inline asm
	// begin inline asm
	{add.f16 %rs776,%rs680,%rs773;
}
	// end inline asm
	// begin inline asm
	{mul.f16 %rs779,%rs216,%rs721;
}
	// end inline asm
	// begin inline asm
	{add.f16 %rs782,%rs686,%rs779;
}
	// end inline asm
	// begin inline asm
	{mul.f16 %rs785,%rs222,%rs727;
}
	// end inline asm
	// begin inline asm
	{add.f16 %rs788,%rs692,%rs785;
}
	// end inline asm
	// begin inline asm
	{mul.f16 %rs791,%rs228,%rs721;
}
	// end inline asm
	// begin inline asm
	{add.f16 %rs794,%rs698,%rs791;
}
	// end inline asm
	// begin inline asm
	{mul.f16 %rs797,%rs234,%rs727;
}
	// end inline asm
	// begin inline asm
	{add.f16 %rs800,%rs704,%rs797;
}
	// end inline asm
	ld.shared.u16 	%rs804, [%r68+6144];
	// begin inline asm
	{mul.f16 %rs803,%rs804,%rs721;
}
	// end inline asm
	// begin inline asm
	{add.f16 %rs806,%rs710,%rs803;
}
	// end inline asm
	ld.shared.u16 	%rs810, [%r68+6146];
	// begin inline asm
	{mul.f16 %rs809,%rs810,%rs727;
}
	// end inline asm
	// begin inline asm
	{add.f16 %rs812,%rs716,%rs809;
}
	// end inline asm
	ld.shared.u16 	%rs817, [%r72+896];
	// begin inline asm
	{mul.f16 %rs815,%rs252,%rs817;
}
	// end inline asm
	// begin inline asm
	{add.f16 %rs818,%rs722,%rs815;
}
	// end inline asm
	ld.shared.u16 	%rs823, [%r72+898];
	// begin inline asm
	{mul.f16 %rs821,%rs258,%rs823;
}
	// end inline asm
	// begin inline asm
	{add.f16 %rs824,%rs728,%rs821;
}
	// end inline asm
	// begin inline asm
	{mul.f16 %rs827,%rs264,%rs817;
}
	// end inline asm
	// begin inline asm
	{add.f16 %rs830,%rs734,%rs827;
}
	// end inline asm
	// begin inline asm
	{mul.f16 %rs833,%rs270,%rs823;
}
	// end inline asm
	// begin inline asm
	{add.f16 %rs836,%rs740,%rs833;
}
	// end inline asm
	// begin inline asm
	{mul.f16 %rs839,%rs276,%rs817;
}
	// end inline asm
	// begin inline asm
	{add.f16 %rs842,%rs746,%rs839;
}
	// end inline asm
	// begin inline asm
	{mul.f16 %rs845,%rs282,%rs823;
}
	// end inline asm
	// begin inline asm
	{add.f16 %rs848,%rs752,%rs845;
}
	// end inline asm
	// begin inline asm
	{mul.f16 %rs851,%rs288,%rs817;
}
	// end inline asm
	// begin inline asm
	{add.f16 %rs854,%rs758,%rs851;
}
	// end inline asm
	// begin inline asm
	{mul.f16 %rs857,%rs294,%rs823;
}
	// end inline asm
	// begin inline asm
	{add.f16 %rs860,%rs764,%rs857;
}
	// end inline asm
	// begin inline asm
	{mul.f16 %rs863,%rs300,%rs817;
}
	// end inline asm
	// begin inline asm
	{add.f16 %rs866,%rs770,%rs863;
}
	// end inline asm
	// begin inline asm
	{mul.f16 %rs869,%rs306,%rs823;
}
	// end inline asm
	// begin inline asm
	{add.f16 %rs872,%rs776,%rs869;
}
	// end inline asm
	// begin inline asm
	{mul.f16 %rs875,%rs312,%rs817;
}
	// end inline asm
	// begin inline asm
	{add.f16 %rs878,%rs782,%rs875;
}
	// end inline asm
	// begin inline asm
	{mul.f16 %rs881,%rs318,%rs823;
}
	// end inline asm
	// begin inline asm
	{add.f16 %rs884,%rs788,%rs881;
}
	// end inline asm
	// begin inline asm
	{mul.f16 %rs887,%rs324,%rs817;
}
	// end inline asm
	// begin inline asm
	{add.f16 %rs890,%rs794,%rs887;
}
	// end inline asm
	// begin inline asm
	{mul.f16 %rs893,%rs330,%rs823;
}
	// end inline asm
	// begin inline asm
	{add.f16 %rs896,%rs800,%rs893;
}
	// end inline asm
	ld.shared.u16 	%rs900, [%r68+6272];
	// begin inline asm
	{mul.f16 %rs899,%rs900,%rs817;
}
	// end inline asm
	// begin inline asm
	{add.f16 %rs902,%rs806,%rs899;
}
	// end inline asm
	ld.shared.u16 	%rs906, [%r68+6274];
	// begin inline asm
	{mul.f16 %rs905,%rs906,%rs823;
}
	// end inline asm
	// begin inline asm
	{add.f16 %rs908,%rs812,%rs905;
}
	// end inline asm
	ld.shared.u16 	%rs913, [%r72+1024];
	// begin inline asm
	{mul.f16 %rs911,%rs348,%rs913;
}
	// end inline asm
	// begin inline asm
	{add.f16 %rs914,%rs818,%rs911;
}
	// end inline asm
	ld.shared.u16 	%rs919, [%r72+1026];
	// begin inline asm
	{mul.f16 %rs917,%rs354,%rs919;
}
	// end inline asm
	// begin inline asm
	{add.f16 %rs920,%rs824,%rs917;
}
	// end inline asm
	// begin inline asm
	{mul.f16 %rs923,%rs360,%rs913;
}
	// end inline asm
	// begin inline asm
	{add.f16 %rs926,%rs830,%rs923;
}
	// end inline asm
	// begin inline asm
	{mul.f16 %rs929,%rs366,%rs919;
}
	// end inline asm
	// begin inline asm
	{add.f16 %rs932,%rs836,%rs929;
}
	// end inline asm
	// begin inline asm
	{mul.f16 %rs935,%rs372,%rs913;
}
	// end inline asm
	// begin inline asm
	{add.f16 %rs938,%rs842,%rs935;
}
	// end inline asm
	// begin inline asm
	{mul.f16 %rs941,%rs378,%rs919;
}
	// end inline asm
	// begin inline asm
	{add.f16 %rs944,%rs848,%rs941;
}
	// end inline asm
	// begin inline asm
	{mul.f16 %rs947,%rs384,%rs913;
}
	// end inline asm
	// begin inline asm
	{add.f16 %rs950,%rs854,%rs947;
}
	// end inline asm
	// begin inline asm
	{mul.f16 %rs953,%rs390,%rs919;
}
	// end inline asm
	// begin inline asm
	{add.f16 %rs956,%rs860,%rs953;
}
	// end inline asm
	// begin inline asm
	{mul.f16 %rs959,%rs396,%rs913;
}
	// end inline asm
	// begin inline asm
	{add.f16 %rs962,%rs866,%rs959;
}
	// end inline asm
	// begin inline asm
	{mul.f16 %rs965,%rs402,%rs919;
}
	// end inline asm
	// begin inline asm
	{add.f16 %rs968,%rs872,%rs965;
}
	// end inline asm
	// begin inline asm
	{mul.f16 %rs971,%rs408,%rs913;
}
	// end inline asm
	// begin inline asm
	{add.f16 %rs974,%rs878,%rs971;
}
	// end inline asm
	// begin inline asm
	{mul.f16 %rs977,%rs414,%rs919;
}
	// end inline asm
	// begin inline asm
	{add.f16 %rs980,%rs884,%rs977;
}
	// end inline asm
	// begin inline asm
	{mul.f16 %rs983,%rs420,%rs913;
}
	// end inline asm
	// begin inline asm
	{add.f16 %rs986,%rs890,%rs983;
}
	// end inline asm
	// begin inline asm
	{mul.f16 %rs989,%rs426,%rs919;
}
	// end inline asm
	// begin inline asm
	{add.f16 %rs992,%rs896,%rs989;
}
	// end inline asm
	ld.shared.u16 	%rs996, [%r68+6400];
	// begin inline asm
	{mul.f16 %rs995,%rs996,%rs913;
}
	// end inline asm
	// begin inline asm
	{add.f16 %rs998,%rs902,%rs995;
}
	// end inline asm
	ld.shared.u16 	%rs1002, [%r68+6402];
	// begin inline asm
	{mul.f16 %rs1001,%rs1002,%rs919;
}
	// end inline asm
	// begin inline asm
	{add.f16 %rs1004,%rs908,%rs1001;
}
	// end inline asm
	shl.b32 	%r73, %r7, 6;
	or.b32  	%r74, %r73, %r19;
	mad.lo.s32 	%r75, %r6, 28672, %r74;
	mul.wide.u32 	%rd21, %r75, 2;
	add.s64 	%rd22, %rd20, %rd21;
	st.global.u16 	[%rd22], %rs914;
	st.global.u16 	[%rd22+2], %rs920;
	st.global.u16 	[%rd22+7168], %rs926;
	st.global.u16 	[%rd22+7170], %rs932;
	st.global.u16 	[%rd22+14336], %rs938;
	st.global.u16 	[%rd22+14338], %rs944;
	st.global.u16 	[%rd22+21504], %rs950;
	st.global.u16 	[%rd22+21506], %rs956;
	st.global.u16 	[%rd22+28672], %rs962;
	st.global.u16 	[%rd22+28674], %rs968;
	st.global.u16 	[%rd22+35840], %rs974;
	st.global.u16 	[%rd22+35842], %rs980;
	st.global.u16 	[%rd22+43008], %rs986;
	st.global.u16 	[%rd22+43010], %rs992;
	st.global.u16 	[%rd22+50176], %rs998;
	st.global.u16 	[%rd22+50178], %rs1004;
	ret;

}


// ===== COMPILED SASS (sm_100) =====

	.target	sm_100

	.elftype	@"ET_EXEC"


//--------------------- .note.nv.tkinfo           --------------------------
	.section	.note.nv.tkinfo,"",@"SHT_NOTE"
	.sectionflags	@"SHF_NOTE_NV_TKINFO"
	.tkinfo
        /*0018*/ 	.word	0x00000002
        /*0030*/ 	.string	""
        /*0030*/ 	.string	"ptxas"
        /*0030*/ 	.string	"Cuda compilation tools, release 13.0, V13.0.88"
        /*0030*/ 	.string	"Build cuda_13.0.r13.0/compiler.36424714_0"
        /*0030*/ 	.string	"-arch sm_100 -m 64 "



//--------------------- .note.nv.cuinfo           --------------------------
	.section	.note.nv.cuinfo,"",@"SHT_NOTE"
	.sectionflags	@"SHF_NOTE_NV_CUINFO"
        /*0018*/ 	.short	0x0002
        /*001a*/ 	.short	0x0064
        /*001c*/ 	.short	0x0082
	.zero		2


//--------------------- .nv.info                  --------------------------
	.section	.nv.info,"",@"SHT_CUDA_INFO"
	.align	4


	//----- nvinfo : EIATTR_REGCOUNT
	.align		4
        /*0000*/ 	.byte	0x04, 0x2f
        /*0002*/ 	.short	(.L_1 - .L_0)
	.align		4
.L_0:
        /*0004*/ 	.word	index@(main_kernel)
        /*0008*/ 	.word	0x00000048


	//----- nvinfo : EIATTR_FRAME_SIZE
	.align		4
.L_1:
        /*000c*/ 	.byte	0x04, 0x11
        /*000e*/ 	.short	(.L_3 - .L_2)
	.align		4
.L_2:
        /*0010*/ 	.word	index@(main_kernel)
        /*0014*/ 	.word	0x00000000


	//----- nvinfo : EIATTR_MIN_STACK_SIZE
	.align		4
.L_3:
        /*0018*/ 	.byte	0x04, 0x12
        /*001a*/ 	.short	(.L_5 - .L_4)
	.align		4
.L_4:
        /*001c*/ 	.word	index@(main_kernel)
        /*0020*/ 	.word	0x00000000
.L_5:


//--------------------- .nv.compat                --------------------------
	.section	.nv.compat,"",@"SHT_CUDA_COMPAT_INFO"
	.align	4
        /*0000*/ 	.byte	0x02, 0x09, 0x00, 0x00, 0x02, 0x02, 0x01, 0x00, 0x02, 0x05, 0x05, 0x00, 0x03, 0x07, 0x01, 0x01
        /*0010*/ 	.byte	0x02, 0x03, 0x00, 0x00, 0x02, 0x06, 0x01, 0x00, 0x04, 0x0b, 0x08, 0x00, 0x09, 0x00, 0x00, 0x00
        /*0020*/ 	.byte	0x00, 0x00, 0x00, 0x00


//--------------------- .nv.info.main_kernel      --------------------------
	.section	.nv.info.main_kernel,"",@"SHT_CUDA_INFO"
	.sectionflags	@""
	.align	4


	//----- nvinfo : EIATTR_CUDA_API_VERSION
	.align		4
        /*0000*/ 	.byte	0x04, 0x37
        /*0002*/ 	.short	(.L_7 - .L_6)
.L_6:
        /*0004*/ 	.word	0x00000082


	//----- nvinfo : EIATTR_KPARAM_INFO
	.align		4
.L_7:
        /*0008*/ 	.byte	0x04, 0x17
        /*000a*/ 	.short	(.L_9 - .L_8)
.L_8:
        /*000c*/ 	.word	0x00000000
        /*0010*/ 	.short	0x0002
        /*0012*/ 	.short	0x0010
        /*0014*/ 	.byte	0x00, 0xf5, 0x21, 0x00


	//----- nvinfo : EIATTR_KPARAM_INFO
	.align		4
.L_9:
        /*0018*/ 	.byte	0x04, 0x17
        /*001a*/ 	.short	(.L_11 - .L_10)
.L_10:
        /*001c*/ 	.word	0x00000000
        /*0020*/ 	.short	0x0001
        /*0022*/ 	.short	0x0008
        /*0024*/ 	.byte	0x00, 0xf5, 0x21, 0x00


	//----- nvinfo : EIATTR_KPARAM_INFO
	.align		4
.L_11:
        /*0028*/ 	.byte	0x04, 0x17
        /*002a*/ 	.short	(.L_13 - .L_12)
.L_12:
        /*002c*/ 	.word	0x00000000
        /*0030*/ 	.short	0x0000
        /*0032*/ 	.short	0x0000
        /*0034*/ 	.byte	0x00, 0xf5, 0x21, 0x00


	//----- nvinfo : EIATTR_SPARSE_MMA_MASK
	.align		4
.L_13:
        /*0038*/ 	.byte	0x03, 0x50
        /*003a*/ 	.short	0x0000


	//----- nvinfo : EIATTR_MAXREG_COUNT
	.align		4
        /*003c*/ 	.byte	0x03, 0x1b
        /*003e*/ 	.short	0x00ff


	//----- nvinfo : EIATTR_NUM_BARRIERS
	.align		4
        /*0040*/ 	.byte	0x02, 0x4c
        /*0042*/ 	.byte	0x01
	.zero		1


	//----- nvinfo : EIATTR_MERCURY_ISA_VERSION
	.align		4
        /*0044*/ 	.byte	0x03, 0x5f
        /*0046*/ 	.short	0x0101


	//----- nvinfo : EIATTR_VRC_CTA_INIT_COUNT
	.align		4
        /*0048*/ 	.byte	0x02, 0x4a
	.zero		1
	.zero		1


	//----- nvinfo : EIATTR_EXIT_INSTR_OFFSETS
	.align		4
        /*004c*/ 	.byte	0x04, 0x1c
        /*004e*/ 	.short	(.L_15 - .L_14)


	//   ....[0]....
.L_14:
        /*0050*/ 	.word	0x00002410


	//----- nvinfo : EIATTR_MAX_THREADS
	.align		4
.L_15:
        /*0054*/ 	.byte	0x04, 0x05
        /*0056*/ 	.short	(.L_17 - .L_16)
.L_16:
        /*0058*/ 	.word	0x00000020
        /*005c*/ 	.word	0x00000001
        /*0060*/ 	.word	0x00000001


	//----- nvinfo : EIATTR_CBANK_PARAM_SIZE
	.align		4
.L_17:
        /*0064*/ 	.byte	0x03, 0x19
        /*0066*/ 	.short	0x0018


	//----- nvinfo : EIATTR_PARAM_CBANK
	.align		4
        /*0068*/ 	.byte	0x04, 0x0a
        /*006a*/ 	.short	(.L_19 - .L_18)
	.align		4
.L_18:
        /*006c*/ 	.word	index@(.nv.constant0.main_kernel)
        /*0070*/ 	.short	0x0380
        /*0072*/ 	.short	0x0018


	//----- nvinfo : EIATTR_SW_WAR
	.align		4
.L_19:
        /*0074*/ 	.byte	0x04, 0x36
        /*0076*/ 	.short	(.L_21 - .L_20)
.L_20:
        /*0078*/ 	.word	0x00000008
.L_21:


//--------------------- .nv.callgraph             --------------------------
	.section	.nv.callgraph,"",@"SHT_CUDA_CALLGRAPH"
	.align	4
	.sectionentsize	8
	.align		4
        /*0000*/ 	.word	0x00000000
	.align		4
        /*0004*/ 	.word	0xffffffff
	.align		4
        /*0008*/ 	.word	0x00000000
	.align		4
        /*000c*/ 	.word	0xfffffffe
	.align		4
        /*0010*/ 	.word	0x00000000
	.align		4
        /*0014*/ 	.word	0xfffffffd
	.align		4
        /*0018*/ 	.word	0x00000000
	.align		4
        /*001c*/ 	.word	0xfffffffc


//--------------------- .text.main_kernel         --------------------------
	.section	.text.main_kernel,"ax",@progbits
	.align	128
        .global         main_kernel
        .type           main_kernel,@function
        .size           main_kernel,(.L_x_3 - main_kernel)
        .other          main_kernel,@"STO_CUDA_ENTRY STV_DEFAULT"
main_kernel:
.text.main_kernel:
[----:B------:R-:W-:Y:S01]  /*0000*/  LDC R1, c[0x0][0x37c] ;  /* 0x0000df00ff017b82 */ /* 0x000fe20000000800 */
[----:B------:R-:W0:Y:S01]  /*0010*/  S2R R10, SR_CTAID.X ;  /* 0x00000000000a7919 */ /* 0x000e220000002500 */
[----:B------:R-:W1:Y:S01]  /*0020*/  LDCU.64 UR8, c[0x0][0x358] ;  /* 0x00006b00ff0877ac */ /* 0x000e620008000a00 */
[----:B------:R-:W-:Y:S01]  /*0030*/  PRMT R9, RZ, 0x7610, R9 ;  /* 0x00007610ff097816 */ /* 0x000fe20000000009 */
[----:B------:R-:W2:Y:S01]  /*0040*/  S2R R4, SR_TID.X ;  /* 0x0000000000047919 */ /* 0x000ea20000002100 */
[C---:B0-----:R-:W-:Y:S01]  /*0050*/  ISETP.GE.U32.AND P0, PT, R10.reuse, 0x38, PT ;  /* 0x000000380a00780c */ /* 0x041fe20003f06070 */
[----:B------:R-:W-:-:S12]  /*0060*/  IMAD.HI.U32 R7, R10, -0x6db6db6d, RZ ;  /* 0x924924930a077827 */ /* 0x000fd800078e00ff */
[----:B-12---:R-:W-:Y:S05]  /*0070*/  @!P0 BRA `(.L_x_0) ;  /* 0x0000000000348947 */ /* 0x006fea0003800000 */
[----:B------:R-:W-:-:S05]  /*0080*/  IMAD.HI.U32 R0, R10, -0x6db6db6d, RZ ;  /* 0x924924930a007827 */ /* 0x000fca00078e00ff */
[----:B------:R-:W-:-:S05]  /*0090*/  SHF.R.U32.HI R0, RZ, 0x5, R0 ;  /* 0x00000005ff007819 */ /* 0x000fca0000011600 */
[----:B------:R-:W-:-:S05]  /*00a0*/  IMAD R5, R0, -0x38, R10 ;  /* 0xffffffc800057824 */ /* 0x000fca00078e020a */
[----:B------:R-:W-:-:S13]  /*00b0*/  ISETP.NE.AND P1, PT, R5, RZ, PT ;  /* 0x000000ff0500720c */ /* 0x000fda0003f25270 */
[----:B------:R-:W-:Y:S05]  /*00c0*/  @!P1 BRA `(.L_x_0) ;  /* 0x0000000000209947 */ /* 0x000fea0003800000 */
[----:B------:R-:W0:Y:S01]  /*00d0*/  S2R R6, SR_TID.X ;  /* 0x0000000000067919 */ /* 0x000e220000002100 */
[----:B------:R-:W1:Y:S01]  /*00e0*/  LDC.64 R2, c[0x0][0x388] ;  /* 0x0000e200ff027b82 */ /* 0x000e620000000a00 */
[----:B------:R-:W-:-:S05]  /*00f0*/  IMAD.SHL.U32 R5, R5, 0x80, RZ ;  /* 0x0000008005057824 */ /* 0x000fca00078e00ff */
[----:B0-----:R-:W-:-:S05]  /*0100*/  LOP3.LUT R5, R6, R5, RZ, 0xfc, !PT ;  /* 0x0000000506057212 */ /* 0x001fca00078efcff */
[----:B------:R-:W-:-:S04]  /*0110*/  IMAD R5, R0, 0x1c000, R5 ;  /* 0x0001c00000057824 */ /* 0x000fc800078e0205 */
[----:B------:R-:W-:-:S04]  /*0120*/  VIADD R5, R5, 0xffffe3c0 ;  /* 0xffffe3c005057836 */ /* 0x000fc80000000000 */
[----:B-1----:R-:W-:-:S05]  /*0130*/  IMAD.WIDE.U32 R2, R5, 0x2, R2 ;  /* 0x0000000205027825 */ /* 0x002fca00078e0002 */
[----:B------:R0:W5:Y:S02]  /*0140*/  LDG.E.U16.CONSTANT R9, desc[UR8][R2.64] ;  /* 0x0000000802097981 */ /* 0x000164000c1e9500 */
.L_x_0:
[----:B------:R-:W1:Y:S01]  /*0150*/  S2UR UR5, SR_CgaCtaId ;  /* 0x00000000000579c3 */ /* 0x000e620000008800 */
[----:B0-----:R-:W-:Y:S01]  /*0160*/  SHF.R.U32.HI R3, RZ, 0x5, R7 ;  /* 0x00000005ff037819 */ /* 0x001fe20000011607 */
[----:B------:R-:W-:Y:S01]  /*0170*/  IMAD.SHL.U32 R5, R10, 0x80, RZ ;  /* 0x000000800a057824 */ /* 0x000fe200078e00ff */
[----:B------:R-:W-:Y:S01]  /*0180*/  UMOV UR4, 0x400 ;  /* 0x0000040000047882 */ /* 0x000fe20000000000 */
[C---:B------:R-:W-:Y:S02]  /*0190*/  IMAD.SHL.U32 R2, R4.reuse, 0x2, RZ ;  /* 0x0000000204027824 */ /* 0x040fe400078e00ff */
[C---:B------:R-:W-:Y:S01]  /*01a0*/  IMAD R0, R3.reuse, -0x38, R10 ;  /* 0xffffffc803007824 */ /* 0x040fe200078e020a */
[----:B------:R-:W-:Y:S01]  /*01b0*/  LOP3.LUT R6, R4, R5, RZ, 0xfc, !PT ;  /* 0x0000000504067212 */ /* 0x000fe200078efcff */
[----:B------:R-:W0:Y:S02]  /*01c0*/  LDC.64 R12, c[0x0][0x388] ;  /* 0x0000e200ff0c7b82 */ /* 0x000e240000000a00 */
[C---:B------:R-:W-:Y:S01]  /*01d0*/  IMAD.SHL.U32 R7, R0.reuse, 0x80, RZ ;  /* 0x0000008000077824 */ /* 0x040fe200078e00ff */
[----:B------:R-:W-:Y:S01]  /*01e0*/  ISETP.NE.AND P1, PT, R0, RZ, PT ;  /* 0x000000ff0000720c */ /* 0x000fe20003f25270 */
[----:B------:R-:W-:-:S03]  /*01f0*/  IMAD R6, R3, 0x1a400, R6 ;  /* 0x0001a40003067824 */ /* 0x000fc600078e0206 */
[----:B------:R-:W-:Y:S01]  /*0200*/  LOP3.LUT R8, R7, R4, RZ, 0xfc, !PT ;  /* 0x0000000407087212 */ /* 0x000fe200078efcff */
[----:B------:R-:W-:-:S04]  /*0210*/  VIADD R11, R6, 0xffffe400 ;  /* 0xffffe400060b7836 */ /* 0x000fc80000000000 */
[----:B------:R-:W-:Y:S01]  /*0220*/  IMAD R33, R3, 0x1c000, R8 ;  /* 0x0001c00003217824 */ /* 0x000fe200078e0208 */
[----:B-1----:R-:W-:-:S03]  /*0230*/  ULEA UR6, UR5, UR4, 0x18 ;  /* 0x0000000405067291 */ /* 0x002fc6000f8ec0ff */
[----:B------:R-:W-:Y:S02]  /*0240*/  @P1 LOP3.LUT R14, R4, R7, RZ, 0xfc, !PT ;  /* 0x00000007040e1212 */ /* 0x000fe400078efcff */
[----:B------:R-:W-:-:S03]  /*0250*/  PRMT R7, RZ, 0x7610, R7 ;  /* 0x00007610ff077816 */ /* 0x000fc60000000007 */
[----:B------:R-:W-:Y:S02]  /*0260*/  @P1 IMAD R14, R3, 0x1c000, R14 ;  /* 0x0001c000030e1824 */ /* 0x000fe400078e020e */
[----:B------:R-:W-:Y:S01]  /*0270*/  VIADD R5, R2, UR6 ;  /* 0x0000000602057c36 */ /* 0x000fe20008000000 */
[----:B-----5:R1:W-:Y:S01]  /*0280*/  STS.U16 [R2+UR6], R9 ;  /* 0x0000000902007988 */ /* 0x0203e20008000406 */
[C---:B------:R-:W-:Y:S02]  /*0290*/  @P1 VIADD R15, R14.reuse, 0xffffffc0 ;  /* 0xffffffc00e0f1836 */ /* 0x040fe40000000000 */
[----:B------:R-:W-:Y:S01]  /*02a0*/  @P1 VIADD R17, R14, 0xffffffe0 ;  /* 0xffffffe00e111836 */ /* 0x000fe20000000000 */
[----:B------:R-:W-:Y:S06]  /*02b0*/  @!P0 BRA `(.L_x_1) ;  /* 0x0000000000308947 */ /* 0x000fec0003800000 */
[----:B------:R-:W-:-:S05]  /*02c0*/  IMAD.HI.U32 R6, R10, -0x6db6db6d, RZ ;  /* 0x924924930a067827 */ /* 0x000fca00078e00ff */
[----:B-1----:R-:W-:-:S05]  /*02d0*/  SHF.R.U32.HI R9, RZ, 0x5, R6 ;  /* 0x00000005ff097819 */ /* 0x002fca0000011606 */
[----:B------:R-:W-:-:S05]  /*02e0*/  IMAD R10, R9, -0x38, R10 ;  /* 0xffffffc8090a7824 */ /* 0x000fca00078e020a */
[----:B------:R-:W-:-:S13]  /*02f0*/  ISETP.NE.AND P2, PT, R10, RZ, PT ;  /* 0x000000ff0a00720c */ /* 0x000fda0003f45270 */
[----:B------:R-:W-:Y:S05]  /*0300*/  @!P2 BRA `(.L_x_1) ;  /* 0x00000000001ca947 */ /* 0x000fea0003800000 */
[----:B------:R-:W1:Y:S01]  /*0310*/  LDC.64 R6, c[0x0][0x388] ;  /* 0x0000e200ff067b82 */ /* 0x000e620000000a00 */
[----:B------:R-:W-:-:S05]  /*0320*/  IMAD.SHL.U32 R19, R10, 0x80, RZ ;  /* 0x000000800a137824 */ /* 0x000fca00078e00ff */
[----:B------:R-:W-:-:S05]  /*0330*/  LOP3.LUT R8, R4, R19, RZ, 0xfc, !PT ;  /* 0x0000001304087212 */ /* 0x000fca00078efcff */
[----:B------:R-:W-:-:S04]  /*0340*/  IMAD R9, R9, 0x1c000, R8 ;  /* 0x0001c00009097824 */ /* 0x000fc800078e0208 */
[----:B------:R-:W-:-:S04]  /*0350*/  VIADD R9, R9, 0xffffe3e0 ;  /* 0xffffe3e009097836 */ /* 0x000fc80000000000 */
[----:B-1----:R-:W-:-:S06]  /*0360*/  IMAD.WIDE.U32 R6, R9, 0x2, R6 ;  /* 0x0000000209067825 */ /* 0x002fcc00078e0006 */
[----:B------:R2:W5:Y:S02]  /*0370*/  LDG.E.U16.CONSTANT R7, desc[UR8][R6.64] ;  /* 0x0000000806077981 */ /* 0x000564000c1e9500 */
.L_x_1:
[----:B0-----:R-:W-:Y:S01]  /*0380*/  IMAD.WIDE.U32 R32, R33, 0x2, R12 ;  /* 0x0000000221207825 */ /* 0x001fe200078e000c */
[----:B------:R-:W-:Y:S02]  /*0390*/  PRMT R29, RZ, 0x7610, R29 ;  /* 0x00007610ff1d7816 */ /* 0x000fe4000000001d */
[----:B------:R-:W-:Y:S01]  /*03a0*/  PRMT R19, RZ, 0x7610, R19 ;  /* 0x00007610ff137816 */ /* 0x000fe20000000013 */
[----:B-1----:R-:W-:Y:S01]  /*03b0*/  IMAD.WIDE R8, R11, 0x2, R12 ;  /* 0x000000020b087825 */ /* 0x002fe200078e020c */
[----:B------:R-:W3:Y:S01]  /*03c0*/  LDG.E.U16.CONSTANT R67, desc[UR8][R32.64+0xa880] ;  /* 0x00a8800820437981 */ /* 0x000ee2000c1e9500 */
[----:B------:R-:W-:Y:S02]  /*03d0*/  PRMT R21, RZ, 0x7610, R21 ;  /* 0x00007610ff157816 */ /* 0x000fe40000000015 */
[----:B------:R-:W-:Y:S01]  /*03e0*/  @P1 IMAD.WIDE.U32 R10, R15, 0x2, R12 ;  /* 0x000000020f0a1825 */ /* 0x000fe200078e000c */
[----:B------:R-:W-:Y:S01]  /*03f0*/  PRMT R15, RZ, 0x7610, R15 ;  /* 0x00007610ff0f7816 */ /* 0x000fe2000000000f */
[----:B------:R-:W4:Y:S01]  /*0400*/  @P0 LDG.E.U16.CONSTANT R19, desc[UR8][R8.64+0x80] ;  /* 0x0000800808130981 */ /* 0x000f22000c1e9500 */
[----:B------:R-:W-:Y:S01]  /*0410*/  PRMT R23, RZ, 0x7610, R23 ;  /* 0x00007610ff177816 */ /* 0x000fe20000000017 */
[----:B------:R-:W-:Y:S01]  /*0420*/  @P1 IMAD.WIDE.U32 R12, R17, 0x2, R12 ;  /* 0x00000002110c1825 */ /* 0x000fe200078e000c */
[----:B------:R-:W-:Y:S01]  /*0430*/  PRMT R17, RZ, 0x7610, R17 ;  /* 0x00007610ff117816 */ /* 0x000fe20000000011 */
[----:B------:R-:W4:Y:S01]  /*0440*/  @P0 LDG.E.U16.CONSTANT R21, desc[UR8][R8.64+0xc0] ;  /* 0x0000c00808150981 */ /* 0x000f22000c1e9500 */
[----:B------:R-:W-:-:S02]  /*0450*/  PRMT R37, RZ, 0x7610, R37 ;  /* 0x00007610ff257816 */ /* 0x000fc40000000025 */
[----:B------:R-:W-:Y:S01]  /*0460*/  PRMT R47, RZ, 0x7610, R47 ;  /* 0x00007610ff2f7816 */ /* 0x000fe2000000002f */
[----:B------:R-:W4:Y:S01]  /*0470*/  @P1 LDG.E.U16.CONSTANT R29, desc[UR8][R12.64] ;  /* 0x000000080c1d1981 */ /* 0x000f22000c1e9500 */
[----:B------:R-:W-:Y:S02]  /*0480*/  PRMT R49, RZ, 0x7610, R49 ;  /* 0x00007610ff317816 */ /* 0x000fe40000000031 */
[----:B------:R-:W-:Y:S01]  /*0490*/  PRMT R59, RZ, 0x7610, R59 ;  /* 0x00007610ff3b7816 */ /* 0x000fe2000000003b */
[----:B------:R-:W4:Y:S01]  /*04a0*/  @P0 LDG.E.U16.CONSTANT R15, desc[UR8][R8.64] ;  /* 0x00000008080f0981 */ /* 0x000f22000c1e9500 */
[----:B------:R-:W-:Y:S02]  /*04b0*/  PRMT R61, RZ, 0x7610, R61 ;  /* 0x00007610ff3d7816 */ /* 0x000fe4000000003d */
[----:B--2---:R-:W-:Y:S01]  /*04c0*/  PRMT R6, RZ, 0x7610, R6 ;  /* 0x00007610ff067816 */ /* 0x004fe20000000006 */
[----:B------:R-:W2:Y:S01]  /*04d0*/  @P0 LDG.E.U16.CONSTANT R17, desc[UR8][R8.64+0x40] ;  /* 0x0000400808110981 */ /* 0x000ea2000c1e9500 */
[----:B------:R-:W-:-:S02]  /*04e0*/  PRMT R14, RZ, 0x7610, R14 ;  /* 0x00007610ff0e7816 */ /* 0x000fc4000000000e */
[----:B------:R-:W-:Y:S01]  /*04f0*/  PRMT R18, RZ, 0x7610, R18 ;  /* 0x00007610ff127816 */ /* 0x000fe20000000012 */
[----:B------:R-:W2:Y:S01]  /*0500*/  @P1 LDG.E.U16.CONSTANT R23, desc[UR8][R10.64] ;  /* 0x000000080a171981 */ /* 0x000ea2000c1e9500 */
[----:B------:R-:W-:Y:S02]  /*0510*/  PRMT R20, RZ, 0x7610, R20 ;  /* 0x00007610ff147816 */ /* 0x000fe40000000014 */
[----:B------:R-:W-:Y:S01]  /*0520*/  PRMT R44, RZ, 0x7610, R44 ;  /* 0x00007610ff2c7816 */ /* 0x000fe2000000002c */
[----:B------:R-:W2:Y:S01]  /*0530*/  LDG.E.U16.CONSTANT R13, desc[UR8][R32.64+0x80] ;  /* 0x00008008200d7981 */ /* 0x000ea2000c1e9500 */
[----:B------:R-:W-:Y:S02]  /*0540*/  PRMT R35, RZ, 0x7610, R35 ;  /* 0x00007610ff237816 */ /* 0x000fe40000000023 */
[----:B------:R-:W-:Y:S01]  /*0550*/  PRMT R30, RZ, 0x7610, R30 ;  /* 0x00007610ff1e7816 */ /* 0x000fe2000000001e */
[----:B------:R-:W2:Y:S01]  /*0560*/  LDG.E.U16.CONSTANT R9, desc[UR8][R32.64] ;  /* 0x0000000820097981 */ /* 0x000ea2000c1e9500 */
[----:B------:R-:W-:-:S03]  /*0570*/  PRMT R34, RZ, 0x7610, R34 ;  /* 0x00007610ff227816 */ /* 0x000fc60000000022 */
[----:B------:R-:W2:Y:S04]  /*0580*/  LDG.E.U16.CONSTANT R11, desc[UR8][R32.64+0x40] ;  /* 0x00004008200b7981 */ /* 0x000ea8000c1e9500 */
[----:B------:R-:W2:Y:S04]  /*0590*/  @P1 LDG.E.U16.CONSTANT R37, desc[UR8][R32.64+0x37c0] ;  /* 0x0037c00820251981 */ /* 0x000ea8000c1e9500 */
[----:B------:R-:W2:Y:S04]  /*05a0*/  LDG.E.U16.CONSTANT R39, desc[UR8][R32.64+0x3800] ;  /* 0x0038000820277981 */ /* 0x000ea8000c1e9500 */
[----:B------:R-:W2:Y:S04]  /*05b0*/  LDG.E.U16.CONSTANT R41, desc[UR8][R32.64+0x3840] ;  /* 0x0038400820297981 */ /* 0x000ea8000c1e9500 */
[----:B------:R-:W2:Y:S04]  /*05c0*/  LDG.E.U16.CONSTANT R43, desc[UR8][R32.64+0x3880] ;  /* 0x00388008202b7981 */ /* 0x000ea8000c1e9500 */
[----:B------:R-:W2:Y:S04]  /*05d0*/  LDG.E.U16.CONSTANT R45, desc[UR8][R32.64+0x38c0] ;  /* 0x0038c008202d7981 */ /* 0x000ea8000c1e9500 */
[----:B------:R-:W2:Y:S04]  /*05e0*/  @P1 LDG.E.U16.CONSTANT R47, desc[UR8][R32.64+0x6f80] ;  /* 0x006f8008202f1981 */ /* 0x000ea8000c1e9500 */
[----:B------:R-:W2:Y:S04]  /*05f0*/  @P1 LDG.E.U16.CONSTANT R49, desc[UR8][R32.64+0x6fc0] ;  /* 0x006fc00820311981 */ /* 0x000ea8000c1e9500 */
[----:B------:R-:W2:Y:S04]  /*0600*/  LDG.E.U16.CONSTANT R46, desc[UR8][R32.64+0x348c0] ;  /* 0x0348c008202e7981 */ /* 0x000ea8000c1e9500 */
        /* <DEDUP_REMOVED lines=23> */
[----:B------:R-:W2:Y:S04]  /*0780*/  LDG.E.U16.CONSTANT R31, desc[UR8][R32.64+0xc0] ;  /* 0x0000c008201f7981 */ /* 0x000ea8000c1e9500 */
[----:B------:R-:W2:Y:S04]  /*0790*/  @P1 LDG.E.U16.CONSTANT R35, desc[UR8][R32.64+0x3780] ;  /* 0x0037800820231981 */ /* 0x000ea8000c1e9500 */
[----:B------:R-:W2:Y:S04]  /*07a0*/  LDG.E.U16.CONSTANT R24, desc[UR8][R32.64+0x11840] ;  /* 0x0118400820187981 */ /* 0x000ea8000c1e9500 */
[----:B------:R-:W2:Y:S04]  /*07b0*/  LDG.E.U16.CONSTANT R26, desc[UR8][R32.64+0x11880] ;  /* 0x01188008201a7981 */ /* 0x000ea8000c1e9500 */
[----:B------:R-:W2:Y:S04]  /*07c0*/  LDG.E.U16.CONSTANT R28, desc[UR8][R32.64+0x118c0] ;  /* 0x0118c008201c7981 */ /* 0x000ea8000c1e9500 */
[----:B------:R-:W2:Y:S04]  /*07d0*/  @P1 LDG.E.U16.CONSTANT R30, desc[UR8][R32.64+0x14f80] ;  /* 0x014f8008201e1981 */ /* 0x000ea8000c1e9500 */
[----:B------:R-:W2:Y:S04]  /*07e0*/  @P1 LDG.E.U16.CONSTANT R34, desc[UR8][R32.64+0x14fc0] ;  /* 0x014fc00820221981 */ /* 0x000ea8000c1e9500 */
[----:B------:R-:W2:Y:S04]  /*07f0*/  LDG.E.U16.CONSTANT R25, desc[UR8][R32.64+0x18840] ;  /* 0x0188400820197981 */ /* 0x000ea8000c1e9500 */
[----:B------:R-:W2:Y:S01]  /*0800*/  LDG.E.U16.CONSTANT R27, desc[UR8][R32.64+0x18880] ;  /* 0x01888008201b7981 */ /* 0x000ea2000c1e9500 */
[----:B------:R-:W-:-:S03]  /*0810*/  ISETP.GT.U32.AND P0, PT, R4, 0x7, PT ;  /* 0x000000070400780c */ /* 0x000fc60003f04070 */
[----:B-----5:R0:W-:Y:S01]  /*0820*/  STS.U16 [R2+UR6+0x40], R7 ;  /* 0x0000400702007988 */ /* 0x0201e20008000406 */
[----:B------:R-:W-:-:S03]  /*0830*/  PRMT R64, RZ, 0x7610, R64 ;  /* 0x00007610ff407816 */ /* 0x000fc60000000040 */
[----:B------:R-:W2:Y:S04]  /*0840*/  LDG.E.U16.CONSTANT R68, desc[UR8][R32.64+0x18800] ;  /* 0x0188000820447981 */ /* 0x000ea8000c1e9500 */
[----:B------:R-:W2:Y:S01]  /*0850*/  @P1 LDG.E.U16.CONSTANT R64, desc[UR8][R32.64+0x187c0] ;  /* 0x0187c00820401981 */ /* 0x000ea2000c1e9500 */
[----:B0-----:R-:W-:-:S03]  /*0860*/  PRMT R7, RZ, 0x7610, R7 ;  /* 0x00007610ff077816 */ /* 0x001fc60000000007 */
[----:B------:R-:W2:Y:S04]  /*0870*/  LDG.E.U16.CONSTANT R48, desc[UR8][R32.64+0x2d8c0] ;  /* 0x02d8c00820307981 */ /* 0x000ea8000c1e9500 */
[----:B------:R-:W2:Y:S04]  /*0880*/  @P1 LDG.E.U16.CONSTANT R7, desc[UR8][R32.64+0x1bf80] ;  /* 0x01bf800820071981 */ /* 0x000ea8000c1e9500 */
[----:B------:R-:W2:Y:S04]  /*0890*/  LDG.E.U16.CONSTANT R50, desc[UR8][R32.64+0x31000] ;  /* 0x0310000820327981 */ /* 0x000ea8000c1e9500 */
[----:B------:R-:W2:Y:S04]  /*08a0*/  LDG.E.U16.CONSTANT R52, desc[UR8][R32.64+0x31040] ;  /* 0x0310400820347981 */ /* 0x000ea8000c1e9500 */
[----:B------:R-:W2:Y:S04]  /*08b0*/  LDG.E.U16.CONSTANT R54, desc[UR8][R32.64+0x31080] ;  /* 0x0310800820367981 */ /* 0x000ea8000c1e9500 */
[----:B------:R-:W2:Y:S04]  /*08c0*/  LDG.E.U16.CONSTANT R56, desc[UR8][R32.64+0x310c0] ;  /* 0x0310c00820387981 */ /* 0x000ea8000c1e9500 */
[----:B------:R-:W2:Y:S04]  /*08d0*/  LDG.E.U16.CONSTANT R58, desc[UR8][R32.64+0x34800] ;  /* 0x03480008203a7981 */ /* 0x000ea8000c1e9500 */
[----:B------:R-:W2:Y:S04]  /*08e0*/  LDG.E.U16.CONSTANT R60, desc[UR8][R32.64+0x34840] ;  /* 0x03484008203c7981 */ /* 0x000ea8000c1e9500 */
[----:B------:R-:W2:Y:S04]  /*08f0*/  LDG.E.U16.CONSTANT R62, desc[UR8][R32.64+0x34880] ;  /* 0x03488008203e7981 */ /* 0x000ea8000c1e9500 */
[----:B---3--:R0:W-:Y:S02]  /*0900*/  STS.U16 [R2+UR6+0x700], R67 ;  /* 0x0007004302007988 */ /* 0x0081e40008000406 */
[----:B0-----:R-:W0:Y:S02]  /*0910*/  LDC.64 R66, c[0x0][0x390] ;  /* 0x0000e400ff427b82 */ /* 0x001e240000000a00 */
[----:B----4-:R1:W-:Y:S04]  /*0920*/  STS.U16 [R2+UR6+0x100], R19 ;  /* 0x0001001302007988 */ /* 0x0103e80008000406 */
[----:B------:R3:W-:Y:S04]  /*0930*/  STS.U16 [R2+UR6+0x1c0], R29 ;  /* 0x0001c01d02007988 */ /* 0x0007e80008000406 */
[----:B------:R4:W-:Y:S01]  /*0940*/  STS.U16 [R2+UR6+0x80], R15 ;  /* 0x0000800f02007988 */ /* 0x0009e20008000406 */
[----:B-1----:R-:W-:-:S03]  /*0950*/  PRMT R19, RZ, 0x7610, R19 ;  /* 0x00007610ff137816 */ /* 0x002fc60000000013 */
[----:B--2---:R1:W-:Y:S01]  /*0960*/  STS.U16 [R2+UR6+0xc0], R17 ;  /* 0x0000c01102007988 */ /* 0x0043e20008000406 */
[----:B---3--:R-:W-:-:S03]  /*0970*/  IMAD.SHL.U32 R29, R4, 0x8, RZ ;  /* 0x00000008041d7824 */ /* 0x008fc600078e00ff */
[----:B------:R2:W-:Y:S01]  /*0980*/  STS.U16 [R2+UR6+0x140], R21 ;  /* 0x0001401502007988 */ /* 0x0005e20008000406 */
[----:B----4-:R-:W-:-:S03]  /*0990*/  PRMT R15, RZ, 0x7610, R15 ;  /* 0x00007610ff0f7816 */ /* 0x010fc6000000000f */
[----:B------:R3:W-:Y:S01]  /*09a0*/  STS.U16 [R2+UR6+0x180], R23 ;  /* 0x0001801702007988 */ /* 0x0007e20008000406 */
[----:B-1----:R-:W-:-:S03]  /*09b0*/  PRMT R17, RZ, 0x7610, R17 ;  /* 0x00007610ff117816 */ /* 0x002fc60000000011 */
[----:B------:R1:W-:Y:S01]  /*09c0*/  STS.U16 [R2+UR6+0x200], R9 ;  /* 0x0002000902007988 */ /* 0x0003e20008000406 */
[----:B--2---:R-:W-:-:S03]  /*09d0*/  PRMT R21, RZ, 0x7610, R21 ;  /* 0x00007610ff157816 */ /* 0x004fc60000000015 */
[----:B------:R2:W-:Y:S01]  /*09e0*/  STS.U16 [R2+UR6+0x240], R11 ;  /* 0x0002400b02007988 */ /* 0x0005e20008000406 */
[----:B---3--:R-:W-:-:S03]  /*09f0*/  PRMT R23, RZ, 0x7610, R23 ;  /* 0x00007610ff177816 */ /* 0x008fc60000000017 */
        /* <DEDUP_REMOVED lines=15> */
[----:B--2---:R-:W-:Y:S01]  /*0af0*/  PRMT R45, RZ, 0x7610, R45 ;  /* 0x00007610ff2d7816 */ /* 0x004fe2000000002d */
[----:B0-----:R-:W-:Y:S02]  /*0b00*/  IMAD.WIDE.U32 R66, R29, 0x2, R66 ;  /* 0x000000021d427825 */ /* 0x001fe400078e0042 */
[----:B------:R-:W-:Y:S01]  /*0b10*/  STS.U16 [R2+UR6+0x1940], R46 ;  /* 0x0019402e02007988 */ /* 0x000fe20008000406 */
[----:B---3--:R-:W-:-:S03]  /*0b20*/  PRMT R47, RZ, 0x7610, R47 ;  /* 0x00007610ff2f7816 */ /* 0x008fc6000000002f */
[----:B------:R0:W-:Y:S01]  /*0b30*/  STS.U16 [R2+UR6+0x500], R51 ;  /* 0x0005003302007988 */ /* 0x0001e20008000406 */
[----:B-1----:R-:W-:-:S03]  /*0b40*/  PRMT R49, RZ, 0x7610, R49 ;  /* 0x00007610ff317816 */ /* 0x002fc60000000031 */
[----:B------:R1:W-:Y:S04]  /*0b50*/  STS.U16 [R2+UR6+0x540], R53 ;  /* 0x0005403502007988 */ /* 0x0003e80008000406 */
        /* <DEDUP_REMOVED lines=8> */
[----:B------:R-:W-:Y:S04]  /*0be0*/  STS.U16 [R2+UR6+0x7c0], R14 ;  /* 0x0007c00e02007988 */ /* 0x000fe80008000406 */
        /* <DEDUP_REMOVED lines=13> */
[----:B------:R-:W-:Y:S04]  /*0cc0*/  STS.U16 [R2+UR6+0x300], R35 ;  /* 0x0003002302007988 */ /* 0x000fe80008000406 */
[----:B------:R-:W-:Y:S04]  /*0cd0*/  STS.U16 [R2+UR6+0x9c0], R24 ;  /* 0x0009c01802007988 */ /* 0x000fe80008000406 */
[----:B------:R-:W-:Y:S04]  /*0ce0*/  STS.U16 [R2+UR6+0xa00], R26 ;  /* 0x000a001a02007988 */ /* 0x000fe80008000406 */
[----:B------:R-:W-:Y:S04]  /*0cf0*/  STS.U16 [R2+UR6+0xa40], R28 ;  /* 0x000a401c02007988 */ /* 0x000fe80008000406 */
[----:B------:R4:W-:Y:S04]  /*0d00*/  STS.U16 [R2+UR6+0xa80], R30 ;  /* 0x000a801e02007988 */ /* 0x0009e80008000406 */
[----:B------:R4:W-:Y:S04]  /*0d10*/  STS.U16 [R2+UR6+0xac0], R34 ;  /* 0x000ac02202007988 */ /* 0x0009e80008000406 */
[----:B0-----:R-:W4:Y:S04]  /*0d20*/  LDG.E.U16.CONSTANT R51, desc[UR8][R32.64+0x188c0] ;  /* 0x0188c00820337981 */ /* 0x001f28000c1e9500 */
[----:B------:R-:W4:Y:S04]  /*0d30*/  @P1 LDG.E.U16.CONSTANT R9, desc[UR8][R32.64+0x1bfc0] ;  /* 0x01bfc00820091981 */ /* 0x000f28000c1e9500 */
[----:B------:R-:W4:Y:S04]  /*0d40*/  @P1 LDG.E.U16.CONSTANT R11, desc[UR8][R32.64+0x1f780] ;  /* 0x01f78008200b1981 */ /* 0x000f28000c1e9500 */
[----:B-1----:R-:W4:Y:S04]  /*0d50*/  LDG.E.U16.CONSTANT R53, desc[UR8][R32.64+0x1c000] ;  /* 0x01c0000820357981 */ /* 0x002f28000c1e9500 */
[----:B--2---:R-:W2:Y:S04]  /*0d60*/  LDG.E.U16.CONSTANT R55, desc[UR8][R32.64+0x1c040] ;  /* 0x01c0400820377981 */ /* 0x004ea8000c1e9500 */
[----:B---3--:R-:W3:Y:S04]  /*0d70*/  LDG.E.U16.CONSTANT R57, desc[UR8][R32.64+0x1c080] ;  /* 0x01c0800820397981 */ /* 0x008ee8000c1e9500 */
[----:B----4-:R-:W4:Y:S04]  /*0d80*/  LDG.E.U16.CONSTANT R59, desc[UR8][R32.64+0x1c0c0] ;  /* 0x01c0c008203b7981 */ /* 0x010f28000c1e9500 */
[----:B------:R-:W4:Y:S04]  /*0d90*/  @P1 LDG.E.U16.CONSTANT R13, desc[UR8][R32.64+0x1f7c0] ;  /* 0x01f7c008200d1981 */ /* 0x000f28000c1e9500 */
[----:B------:R-:W4:Y:S04]  /*0da0*/  @P1 LDG.E.U16.CONSTANT R15, desc[UR8][R32.64+0x22f80] ;  /* 0x022f8008200f1981 */ /* 0x000f28000c1e9500 */
[----:B------:R-:W4:Y:S04]  /*0db0*/  LDG.E.U16.CONSTANT R61, desc[UR8][R32.64+0x1f800] ;  /* 0x01f80008203d7981 */ /* 0x000f28000c1e9500 */
[----:B------:R-:W4:Y:S04]  /*0dc0*/  LDG.E.U16.CONSTANT R63, desc[UR8][R32.64+0x1f840] ;  /* 0x01f84008203f7981 */ /* 0x000f28000c1e9500 */
[----:B------:R-:W4:Y:S04]  /*0dd0*/  LDG.E.U16.CONSTANT R65, desc[UR8][R32.64+0x1f880] ;  /* 0x01f8800820417981 */ /* 0x000f28000c1e9500 */
[----:B------:R-:W4:Y:S04]  /*0de0*/  LDG.E.U16.CONSTANT R69, desc[UR8][R32.64+0x1f8c0] ;  /* 0x01f8c00820457981 */ /* 0x000f28000c1e9500 */
        /* <DEDUP_REMOVED lines=23> */
[----:B------:R-:W4:Y:S04]  /*0f60*/  @P1 LDG.E.U16.CONSTANT R45, desc[UR8][R32.64+0x30fc0] ;  /* 0x030fc008202d1981 */ /* 0x000f28000c1e9500 */
[----:B------:R-:W4:Y:S04]  /*0f70*/  @P1 LDG.E.U16.CONSTANT R47, desc[UR8][R32.64+0x34780] ;  /* 0x03478008202f1981 */ /* 0x000f28000c1e9500 */
[----:B------:R-:W4:Y:S04]  /*0f80*/  @P1 LDG.E.U16.CONSTANT R49, desc[UR8][R32.64+0x347c0] ;  /* 0x0347c00820311981 */ /* 0x000f28000c1e9500 */
[----:B------:R-:W-:Y:S04]  /*0f90*/  STS.U16 [R2+UR6+0xcc0], R25 ;  /* 0x000cc01902007988 */ /* 0x000fe80008000406 */
[----:B------:R0:W-:Y:S04]  /*0fa0*/  STS.U16 [R2+UR6+0xd00], R27 ;  /* 0x000d001b02007988 */ /* 0x0001e80008000406 */
[----:B------:R-:W4:Y:S04]  /*0fb0*/  LDG.E.128.CONSTANT R28, desc[UR8][R66.64+0x200] ;  /* 0x00020008421c7981 */ /* 0x000f28000c1e9d00 */
[----:B------:R-:W4:Y:S04]  /*0fc0*/  @!P0 LDG.E.128.CONSTANT R32, desc[UR8][R66.64+0x400] ;  /* 0x0004000842208981 */ /* 0x000f28000c1e9d00 */
[----:B0-----:R-:W4:Y:S01]  /*0fd0*/  LDG.E.128.CONSTANT R24, desc[UR8][R66.64] ;  /* 0x0000000842187981 */ /* 0x001f22000c1e9d00 */
[----:B------:R-:W-:-:S04]  /*0fe0*/  UIADD3 UR4, UPT, UPT, UR4, 0x1980, URZ ;  /* 0x0000198004047890 */ /* 0x000fc8000fffe0ff */
[----:B------:R-:W-:Y:S01]  /*0ff0*/  ULEA UR4, UR5, UR4, 0x18 ;  /* 0x0000000405047291 */ /* 0x000fe2000f8ec0ff */
[----:B------:R0:W-:Y:S04]  /*1000*/  STS.U16 [R2+UR6+0xd80], R7 ;  /* 0x000d800702007988 */ /* 0x0001e80008000406 */
[----:B------:R-:W-:Y:S01]  /*1010*/  STS.U16 [R2+UR6+0xc40], R64 ;  /* 0x000c404002007988 */ /* 0x000fe20008000406 */
[----:B0-----:R-:W-:-:S03]  /*1020*/  LEA R7, R4, UR4, 0x4 ;  /* 0x0000000404077c11 */ /* 0x001fc6000f8e20ff */
[----:B------:R-:W-:Y:S04]  /*1030*/  STS.U16 [R2+UR6+0xc80], R68 ;  /* 0x000c804402007988 */ /* 0x000fe80008000406 */
[----:B------:R-:W-:Y:S04]  /*1040*/  STS.U16 [R2+UR6+0x1640], R48 ;  /* 0x0016403002007988 */ /* 0x000fe80008000406 */
[----:B------:R-:W-:Y:S04]  /*1050*/  STS.U16 [R2+UR6+0x1700], R50 ;  /* 0x0017003202007988 */ /* 0x000fe80008000406 */
[----:B------:R-:W-:Y:S04]  /*1060*/  STS.U16 [R2+UR6+0x1740], R52 ;  /* 0x0017403402007988 */ /* 0x000fe80008000406 */
[----:B------:R-:W-:Y:S04]  /*1070*/  STS.U16 [R2+UR6+0x1780], R54 ;  /* 0x0017803602007988 */ /* 0x000fe80008000406 */
[----:B------:R-:W-:Y:S04]  /*1080*/  STS.U16 [R2+UR6+0x17c0], R56 ;  /* 0x0017c03802007988 */ /* 0x000fe80008000406 */
[----:B------:R-:W-:Y:S04]  /*1090*/  STS.U16 [R2+UR6+0x1880], R58 ;  /* 0x0018803a02007988 */ /* 0x000fe80008000406 */
[----:B------:R-:W-:Y:S04]  /*10a0*/  STS.U16 [R2+UR6+0x18c0], R60 ;  /* 0x0018c03c02007988 */ /* 0x000fe80008000406 */
[----:B------:R-:W-:Y:S01]  /*10b0*/  STS.U16 [R2+UR6+0x1900], R62 ;  /* 0x0019003e02007988 */ /* 0x000fe20008000406 */
[----:B------:R-:W-:-:S03]  /*10c0*/  IMAD.IADD R5, R2, 0x1, R5 ;  /* 0x0000000102057824 */ /* 0x000fc600078e0205 */
[----:B------:R-:W-:Y:S04]  /*10d0*/  STS.U16 [R2+UR6+0xd40], R51 ;  /* 0x000d403302007988 */ /* 0x000fe80008000406 */
[----:B------:R-:W-:Y:S04]  /*10e0*/  STS.U16 [R2+UR6+0xdc0], R9 ;  /* 0x000dc00902007988 */ /* 0x000fe80008000406 */
[----:B------:R-:W-:Y:S04]  /*10f0*/  STS.U16 [R2+UR6+0xf00], R11 ;  /* 0x000f000b02007988 */ /* 0x000fe80008000406 */
[----:B------:R-:W-:Y:S04]  /*1100*/  STS.U16 [R2+UR6+0xe00], R53 ;  /* 0x000e003502007988 */ /* 0x000fe80008000406 */
[----:B--2---:R-:W-:Y:S04]  /*1110*/  STS.U16 [R2+UR6+0xe40], R55 ;  /* 0x000e403702007988 */ /* 0x004fe80008000406 */
[----:B---3--:R-:W-:Y:S04]  /*1120*/  STS.U16 [R2+UR6+0xe80], R57 ;  /* 0x000e803902007988 */ /* 0x008fe80008000406 */
[----:B----4-:R-:W-:Y:S04]  /*1130*/  STS.U16 [R2+UR6+0xec0], R59 ;  /* 0x000ec03b02007988 */ /* 0x010fe80008000406 */
        /* <DEDUP_REMOVED lines=14> */
[----:B------:R0:W-:Y:S04]  /*1220*/  STS.U16 [R2+UR6+0x1280], R14 ;  /* 0x0012800e02007988 */ /* 0x0001e80008000406 */
        /* <DEDUP_REMOVED lines=17> */
[----:B------:R-:W-:Y:S04]  /*1340*/  STS.128 [R7+0x200], R28 ;  /* 0x0002001c07007388 */ /* 0x000fe80000000c00 */
[----:B------:R-:W-:Y:S04]  /*1350*/  @!P0 STS.128 [R7+0x400], R32 ;  /* 0x0004002007008388 */ /* 0x000fe80000000c00 */
[----:B------:R-:W-:Y:S01]  /*1360*/  STS.128 [R7], R24 ;  /* 0x0000001807007388 */ /* 0x000fe20000000c00 */
[----:B------:R-:W-:Y:S01]  /*1370*/  BAR.SYNC.DEFER_BLOCKING 0x0 ;  /* 0x0000000000007b1d */ /* 0x000fe20000010000 */
[----:B0-----:R-:W-:-:S05]  /*1380*/  IMAD R14, R4, -0xc, R7 ;  /* 0xfffffff4040e7824 */ /* 0x001fca00078e0207 */
[----:B------:R-:W-:Y:S04]  /*1390*/  LDS.U16 R13, [R5] ;  /* 0x00000000050d7984 */ /* 0x000fe80000000400 */
[----:B------:R-:W0:Y:S04]  /*13a0*/  LDS.U16 R16, [R5+0x2] ;  /* 0x0000020005107984 */ /* 0x000e280000000400 */
[----:B------:R-:W1:Y:S04]  /*13b0*/  LDS R4, [R14] ;  /* 0x000000000e047984 */ /* 0x000e680000000800 */
[----:B------:R-:W-:Y:S04]  /*13c0*/  LDS.U16 R17, [R5+0x80] ;  /* 0x0000800005117984 */ /* 0x000fe80000000400 */
[----:B------:R-:W2:Y:S04]  /*13d0*/  LDS.U16 R18, [R5+0x82] ;  /* 0x0000820005127984 */ /* 0x000ea80000000400 */
[----:B------:R-:W-:Y:S04]  /*13e0*/  LDS.U16 R36, [R5+0x100] ;  /* 0x0001000005247984 */ /* 0x000fe80000000400 */
[----:B------:R-:W-:Y:S04]  /*13f0*/  LDS R6, [R14+0x80] ;  /* 0x000080000e067984 */ /* 0x000fe80000000800 */
[----:B------:R-:W3:Y:S04]  /*1400*/  LDS.U16 R31, [R5+0x102] ;  /* 0x00010200051f7984 */ /* 0x000ee80000000400 */
[----:B------:R-:W4:Y:S04]  /*1410*/  LDS R7, [R14+0x100] ;  /* 0x000100000e077984 */ /* 0x000f280000000800 */
[----:B------:R-:W-:Y:S04]  /*1420*/  LDS.U16 R32, [R5+0x180] ;  /* 0x0001800005207984 */ /* 0x000fe80000000400 */
[----:B------:R-:W4:Y:S04]  /*1430*/  LDS.U16 R35, [R5+0x182] ;  /* 0x0001820005237984 */ /* 0x000f280000000400 */
[----:B------:R-:W4:Y:S04]  /*1440*/  LDS R8, [R14+0x180] ;  /* 0x000180000e087984 */ /* 0x000f280000000800 */
[----:B------:R-:W-:Y:S04]  /*1450*/  LDS.U16 R26, [R5+0x300] ;  /* 0x00030000051a7984 */ /* 0x000fe80000000400 */
[----:B------:R-:W4:Y:S01]  /*1460*/  LDS.U16 R27, [R5+0x302] ;  /* 0x00030200051b7984 */ /* 0x000f220000000400 */
[----:B0-----:R-:W-:-:S03]  /*1470*/  PRMT R15, R13, 0x5410, R16 ;  /* 0x000054100d0f7816 */ /* 0x001fc60000000010 */
[----:B------:R-:W-:Y:S04]  /*1480*/  LDS.U16 R28, [R5+0x380] ;  /* 0x00038000051c7984 */ /* 0x000fe80000000400 */
[----:B------:R-:W0:Y:S01]  /*1490*/  LDS.U16 R29, [R5+0x382] ;  /* 0x00038200051d7984 */ /* 0x000e220000000400 */
[----:B-1----:R-:W-:Y:S01]  /*14a0*/  HFMA2 R15, R15, R4, RZ ;  /* 0x000000040f0f7231 */ /* 0x002fe200000000ff */
[----:B--2---:R-:W-:Y:S02]  /*14b0*/  PRMT R17, R17, 0x5410, R18 ;  /* 0x0000541011117816 */ /* 0x004fe40000000012 */
[----:B------:R-:W-:Y:S04]  /*14c0*/  LDS.U16 R30, [R5+0x400] ;  /* 0x00040000051e7984 */ /* 0x000fe80000000400 */
[----:B------:R-:W1:Y:S01]  /*14d0*/  LDS.U16 R33, [R5+0x402] ;  /* 0x0004020005217984 */ /* 0x000e620000000400 */
[----:B---3--:R-:W-:Y:S01]  /*14e0*/  PRMT R36, R36, 0x5410, R31 ;  /* 0x0000541024247816 */ /* 0x008fe2000000001f */
[----:B------:R-:W-:-:S02]  /*14f0*/  HFMA2 R15, R17, R6, R15 ;  /* 0x00000006110f7231 */ /* 0x000fc4000000000f */
[----:B------:R-:W-:Y:S04]  /*1500*/  LDS.U16 R38, [R5+0x200] ;  /* 0x0002000005267984 */ /* 0x000fe80000000400 */
[----:B------:R-:W2:Y:S04]  /*1510*/  LDS.U16 R39, [R5+0x202] ;  /* 0x0002020005277984 */ /* 0x000ea80000000400 */
[----:B------:R-:W-:Y:S04]  /*1520*/  LDS.U16 R34, [R5+0x480] ;  /* 0x0004800005227984 */ /* 0x000fe80000000400 */
[----:B------:R-:W3:Y:S01]  /*1530*/  LDS.U16 R37, [R5+0x482] ;  /* 0x0004820005257984 */ /* 0x000ee20000000400 */
[----:B----4-:R-:W-:-:S03]  /*1540*/  HFMA2 R15, R36, R7, R15 ;  /* 0x00000007240f7231 */ /* 0x010fc6000000000f */
[----:B------:R-:W-:Y:S04]  /*1550*/  LDS.U16 R40, [R5+0x280] ;  /* 0x0002800005287984 */ /* 0x000fe80000000400 */
[----:B------:R-:W4:Y:S04]  /*1560*/  LDS.U16 R41, [R5+0x282] ;  /* 0x0002820005297984 */ /* 0x000f280000000400 */
[----:B------:R-:W4:Y:S01]  /*1570*/  LDS R9, [R14+0x200] ;  /* 0x000200000e097984 */ /* 0x000f220000000800 */
[----:B------:R-:W-:-:S03]  /*1580*/  PRMT R32, R32, 0x5410, R35 ;  /* 0x0000541020207816 */ /* 0x000fc60000000023 */
[----:B------:R-:W-:Y:S04]  /*1590*/  LDS.U16 R24, [R5+0x500] ;  /* 0x0005000005187984 */ /* 0x000fe80000000400 */
[----:B------:R-:W4:Y:S04]  /*15a0*/  LDS.U16 R25, [R5+0x502] ;  /* 0x0005020005197984 */ /* 0x000f280000000400 */
[----:B------:R-:W4:Y:S01]  /*15b0*/  LDS R10, [R14+0x280] ;  /* 0x000280000e0a7984 */ /* 0x000f220000000800 */
[----:B------:R-:W-:-:S03]  /*15c0*/  HFMA2 R15, R32, R8, R15 ;  /* 0x00000008200f7231 */ /* 0x000fc6000000000f */
[----:B------:R-:W-:Y:S01]  /*15d0*/  LDS R11, [R14+0x300] ;  /* 0x000300000e0b7984 */ /* 0x000fe20000000800 */
[----:B------:R-:W-:-:S03]  /*15e0*/  PRMT R32, R26, 0x5410, R27 ;  /* 0x000054101a207816 */ /* 0x000fc6000000001b */
[----:B------:R-:W-:Y:S04]  /*15f0*/  LDS.U16 R22, [R5+0x580] ;  /* 0x0005800005167984 */ /* 0x000fe80000000400 */
[----:B------:R-:W4:Y:S04]  /*1600*/  LDS.U16 R23, [R5+0x582] ;  /* 0x0005820005177984 */ /* 0x000f280000000400 */
[----:B------:R-:W4:Y:S01]  /*1610*/  LDS R12, [R14+0x380] ;  /* 0x000380000e0c7984 */ /* 0x000f220000000800 */
[----:B0-----:R-:W-:-:S03]  /*1620*/  PRMT R31, R28, 0x5410, R29 ;  /* 0x000054101c1f7816 */ /* 0x001fc6000000001d */
[----:B------:R0:W4:Y:S04]  /*1630*/  LDS R13, [R14+0x400] ;  /* 0x000400000e0d7984 */ /* 0x0001280000000800 */
[----:B------:R-:W-:Y:S01]  /*1640*/  LDS.U16 R20, [R5+0x600] ;  /* 0x0006000005147984 */ /* 0x000fe20000000400 */
[----:B0-----:R-:W-:-:S03]  /*1650*/  HFMA2 R14, R32, R4, RZ ;  /* 0x00000004200e7231 */ /* 0x001fc600000000ff */
[----:B------:R-:W0:Y:S01]  /*1660*/  LDS.U16 R21, [R5+0x602] ;  /* 0x0006020005157984 */ /* 0x000e220000000400 */
[----:B-1----:R-:W-:-:S03]  /*1670*/  PRMT R28, R30, 0x5410, R33 ;  /* 0x000054101e1c7816 */ /* 0x002fc60000000021 */
[----:B------:R-:W-:Y:S01]  /*1680*/  LDS.U16 R16, [R5+0x680] ;  /* 0x0006800005107984 */ /* 0x000fe20000000400 */
[----:B------:R-:W-:-:S03]  /*1690*/  HFMA2 R26, R31, R6, R14 ;  /* 0x000000061f1a7231 */ /* 0x000fc6000000000e */
[----:B------:R-:W1:Y:S01]  /*16a0*/  LDS.U16 R19, [R5+0x682] ;  /* 0x0006820005137984 */ /* 0x000e620000000400 */
[----:B--2---:R-:W-:Y:S02]  /*16b0*/  PRMT R38, R38, 0x5410, R39 ;  /* 0x0000541026267816 */ /* 0x004fe40000000027 */
[----:B---3--:R-:W-:Y:S01]  /*16c0*/  PRMT R37, R34, 0x5410, R37 ;  /* 0x0000541022257816 */ /* 0x008fe20000000025 */
[----:B------:R-:W-:Y:S01]  /*16d0*/  LDS.U16 R18, [R5+0x700] ;  /* 0x0007000005127984 */ /* 0x000fe20000000400 */
[----:B------:R-:W-:Y:S01]  /*16e0*/  HFMA2 R26, R28, R7, R26 ;  /* 0x000000071c1a7231 */ /* 0x000fe2000000001a */
[----:B----4-:R-:W-:Y:S01]  /*16f0*/  PRMT R27, R40, 0x5410, R41 ;  /* 0x00005410281b7816 */ /* 0x010fe20000000029 */
[----:B------:R-:W-:Y:S01]  /*1700*/  HFMA2 R15, R38, R9, R15 ;  /* 0x00000009260f7231 */ /* 0x000fe2000000000f */
[----:B------:R-:W2:Y:S01]  /*1710*/  LDS.U16 R17, [R5+0x702] ;  /* 0x0007020005117984 */ /* 0x000ea20000000400 */
[----:B------:R-:W-:Y:S01]  /*1720*/  PRMT R24, R24, 0x5410, R25 ;  /* 0x0000541018187816 */ /* 0x000fe20000000019 */
[----:B------:R-:W-:-:S02]  /*1730*/  IMAD.SHL.U32 R29, R0, 0x40, RZ ;  /* 0x00000040001d7824 */ /* 0x000fc400078e00ff */
[----:B------:R-:W-:Y:S01]  /*1740*/  LDS.U16 R36, [R5+0x880] ;  /* 0x0008800005247984 */ /* 0x000fe20000000400 */
[----:B------:R-:W-:Y:S02]  /*1750*/  HFMA2 R26, R37, R8, R26 ;  /* 0x00000008251a7231 */ /* 0x000fe4000000001a */
[----:B------:R-:W-:Y:S01]  /*1760*/  HFMA2 R27, R27, R10, R15 ;  /* 0x0000000a1b1b7231 */ /* 0x000fe2000000000f */
[----:B------:R-:W-:Y:S01]  /*1770*/  PRMT R23, R22, 0x5410, R23 ;  /* 0x0000541016177816 */ /* 0x000fe20000000017 */
[----:B------:R-:W3:Y:S01]  /*1780*/  LDC.64 R14, c[0x0][0x380] ;  /* 0x0000e000ff0e7b82 */ /* 0x000ee20000000a00 */
[----:B------:R-:W-:Y:S01]  /*1790*/  LDS.U16 R37, [R5+0x802] ;  /* 0x0008020005257984 */ /* 0x000fe20000000400 */
[----:B------:R-:W-:Y:S02]  /*17a0*/  HFMA2 R27, R32, R11, R27 ;  /* 0x0000000b201b7231 */ /* 0x000fe4000000001b */
[----:B------:R-:W-:Y:S02]  /*17b0*/  HFMA2 R26, R24, R9, R26 ;  /* 0x00000009181a7231 */ /* 0x000fe4000000001a */
[----:B------:R-:W-:Y:S01]  /*17c0*/  HFMA2 R0, R31, R12, R27 ;  /* 0x0000000c1f007231 */ /* 0x000fe2000000001b */
[----:B------:R-:W-:Y:S04]  /*17d0*/  LDS.U16 R24, [R5+0x780] ;  /* 0x0007800005187984 */ /* 0x000fe80000000400 */
[----:B------:R-:W4:Y:S01]  /*17e0*/  LDS.U16 R27, [R5+0x782] ;  /* 0x00078200051b7984 */ /* 0x000f220000000400 */
[----:B------:R-:W-:-:S02]  /*17f0*/  HFMA2 R28, R28, R13, R0 ;  /* 0x0000000d1c1c7231 */ /* 0x000fc40000000000 */
[----:B------:R-:W-:Y:S02]  /*1800*/  HFMA2 R0, R23, R10, R26 ;  /* 0x0000000a17007231 */ /* 0x000fe4000000001a */
[----:B------:R-:W4:Y:S01]  /*1810*/  LDS.U16 R26, [R5+0x800] ;  /* 0x00080000051a7984 */ /* 0x000f220000000400 */
[----:B0-----:R-:W-:Y:S02]  /*1820*/  PRMT R21, R20, 0x5410, R21 ;  /* 0x0000541014157816 */ /* 0x001fe40000000015 */
[----:B------:R-:W-:Y:S01]  /*1830*/  LOP3.LUT R2, R29, R2, RZ, 0xfc, !PT ;  /* 0x000000021d027212 */ /* 0x000fe200078efcff */
[----:B------:R-:W0:Y:S01]  /*1840*/  LDS.U16 R41, [R5+0x882] ;  /* 0x0008820005297984 */ /* 0x000e220000000400 */
[----:B-1----:R-:W-:Y:S01]  /*1850*/  PRMT R19, R16, 0x5410, R19 ;  /* 0x0000541010137816 */ /* 0x002fe20000000013 */
[----:B------:R-:W-:Y:S02]  /*1860*/  HFMA2 R0, R21, R11, R0 ;  /* 0x0000000b15007231 */ /* 0x000fe40000000000 */
[----:B------:R-:W-:Y:S01]  /*1870*/  IMAD R3, R3, 0x7000, R2 ;  /* 0x0000700003037824 */ /* 0x000fe200078e0202 */
[----:B------:R-:W-:Y:S04]  /*1880*/  LDS.U16 R16, [R5+0x900] ;  /* 0x0009000005107984 */ /* 0x000fe80000000400 */
[----:B------:R-:W1:Y:S01]  /*1890*/  LDS.U16 R25, [R5+0x902] ;  /* 0x0009020005197984 */ /* 0x000e620000000400 */
[----:B---3--:R-:W-:-:S04]  /*18a0*/  IMAD.WIDE.U32 R2, R3, 0x2, R14 ;  /* 0x0000000203027825 */ /* 0x008fc800078e000e */
[----:B------:R-:W-:Y:S02]  /*18b0*/  HFMA2 R14, R19, R12, R0 ;  /* 0x0000000c130e7231 */ /* 0x000fe40000000000 */
[----:B------:R-:W-:Y:S01]  /*18c0*/  HFMA2 R0, R21, R4, RZ.H0_H0 ;  /* 0x0000000415007231 */ /* 0x000fe200000400ff */
[----:B------:R-:W-:Y:S01]  /*18d0*/  LDS.U16 R22, [R5+0x980] ;  /* 0x0009800005167984 */ /* 0x000fe20000000400 */
[----:B--2---:R-:W-:Y:S02]  /*18e0*/  PRMT R17, R18, 0x5410, R17 ;  /* 0x0000541012117816 */ /* 0x004fe40000000011 */
[----:B------:R-:W-:Y:S01]  /*18f0*/  HFMA2 R0, R19, R6, R0 ;  /* 0x0000000613007231 */ /* 0x000fe20000000000 */
[----:B------:R-:W2:Y:S04]  /*1900*/  LDS.U16 R31, [R5+0x982] ;  /* 0x00098200051f7984 */ /* 0x000ea80000000400 */
[----:B------:R-:W-:Y:S01]  /*1910*/  LDS.U16 R30, [R5+0xa00] ;  /* 0x000a0000051e7984 */ /* 0x000fe20000000400 */
[----:B------:R-:W-:-:S03]  /*1920*/  HFMA2 R0, R17, R7, R0 ;  /* 0x0000000711007231 */ /* 0x000fc60000000000 */
[----:B------:R-:W3:Y:S01]  /*1930*/  LDS.U16 R33, [R5+0xa02] ;  /* 0x000a020005217984 */ /* 0x000ee20000000400 */
[----:B------:R-:W-:-:S03]  /*1940*/  HFMA2 R38, R17, R13, R14 ;  /* 0x0000000d11267231 */ /* 0x000fc6000000000e */
[----:B------:R-:W-:Y:S01]  /*1950*/  LDS.U16 R32, [R5+0xa80] ;  /* 0x000a800005207984 */ /* 0x000fe20000000400 */
[----:B----4-:R-:W-:-:S03]  /*1960*/  PRMT R17, R24, 0x5410, R27 ;  /* 0x0000541018117816 */ /* 0x010fc6000000001b */
[----:B------:R-:W4:Y:S01]  /*1970*/  LDS.U16 R35, [R5+0xa82] ;  /* 0x000a820005237984 */ /* 0x000f220000000400 */
[----:B------:R-:W-:Y:S01]  /*1980*/  PRMT R26, R26, 0x5410, R37 ;  /* 0x000054101a1a7816 */ /* 0x000fe20000000025 */
[----:B------:R-:W-:Y:S01]  /*1990*/  HFMA2 R17, R17, R8, R0 ;  /* 0x0000000811117231 */ /* 0x000fe20000000000 */
[C---:B------:R-:W-:Y:S01]  /*19a0*/  PRMT R18, R28.reuse, 0x7632, R18 ;  /* 0x000076321c127816 */ /* 0x040fe20000000012 */
[----:B------:R-:W-:Y:S01]  /*19b0*/  LDS.U16 R34, [R5+0xb00] ;  /* 0x000b000005227984 */ /* 0x000fe20000000400 */
[----:B------:R-:W-:-:S03]  /*19c0*/  PRMT R15, R28, 0x7610, R15 ;  /* 0x000076101c0f7816 */ /* 0x000fc6000000000f */
[----:B------:R-:W4:Y:S01]  /*19d0*/  LDS.U16 R39, [R5+0xb02] ;  /* 0x000b020005277984 */ /* 0x000f220000000400 */
[----:B------:R-:W-:Y:S01]  /*19e0*/  HFMA2 R17, R26, R9, R17 ;  /* 0x000000091a117231 */ /* 0x000fe20000000011 */
[----:B0-----:R-:W-:Y:S02]  /*19f0*/  PRMT R24, R36, 0x5410, R41 ;  /* 0x0000541024187816 */ /* 0x001fe40000000029 */
[----:B------:R-:W-:Y:S04]  /*1a00*/  STG.E.U16 desc[UR8][R2.64+0x2], R18 ;  /* 0x0000021202007986 */ /* 0x000fe8000c101508 */
[----:B------:R-:W-:Y:S04]  /*1a10*/  LDS.U16 R29, [R5+0xc00] ;  /* 0x000c0000051d7984 */ /* 0x000fe80000000400 */
[----:B------:R-:W0:Y:S04]  /*1a20*/  LDS.U16 R28, [R5+0xc02] ;  /* 0x000c0200051c7984 */ /* 0x000e280000000400 */
[----:B------:R-:W-:Y:S04]  /*1a30*/  LDS.U16 R18, [R5+0xb80] ;  /* 0x000b800005127984 */ /* 0x000fe80000000400 */
[----:B------:R-:W0:Y:S01]  /*1a40*/  LDS.U16 R23, [R5+0xb82] ;  /* 0x000b820005177984 */ /* 0x000e220000000400 */
[----:B------:R-:W-:Y:S01]  /*1a50*/  HFMA2 R24, R24, R10, R17 ;  /* 0x0000000a18187231 */ /* 0x000fe20000000011 */
[----:B-1----:R-:W-:-:S02]  /*1a60*/  PRMT R25, R16, 0x5410, R25 ;  /* 0x0000541010197816 */ /* 0x002fc40000000019 */
[----:B------:R-:W-:Y:S01]  /*1a70*/  LDS.U16 R14, [R5+0xc80] ;  /* 0x000c8000050e7984 */ /* 0x000fe20000000400 */
[----:B--2---:R-:W-:-:S03]  /*1a80*/  PRMT R31, R22, 0x5410, R31 ;  /* 0x00005410161f7816 */ /* 0x004fc6000000001f */
[----:B------:R-:W1:Y:S01]  /*1a90*/  LDS.U16 R19, [R5+0xc82] ;  /* 0x000c820005137984 */ /* 0x000e620000000400 */
[C---:B------:R-:W-:Y:S02]  /*1aa0*/  HFMA2 R36, R25.reuse, R11, R24 ;  /* 0x0000000b19247231 */ /* 0x040fe40000000018 */
[----:B------:R-:W-:Y:S01]  /*1ab0*/  HFMA2 R24, R25, R4, RZ.H0_H0 ;  /* 0x0000000419187231 */ /* 0x000fe200000400ff */
[----:B------:R-:W-:Y:S04]  /*1ac0*/  STG.E.U16 desc[UR8][R2.64], R15 ;  /* 0x0000000f02007986 */ /* 0x000fe8000c101508 */
[----:B------:R-:W-:Y:S04]  /*1ad0*/  LDS.U16 R0, [R5+0xd00] ;  /* 0x000d000005007984 */ /* 0x000fe80000000400 */
[----:B------:R-:W2:Y:S01]  /*1ae0*/  LDS.U16 R15, [R5+0xd02] ;  /* 0x000d0200050f7984 */ /* 0x000ea20000000400 */
[----:B------:R-:W-:Y:S01]  /*1af0*/  HFMA2 R24, R31, R6, R24 ;  /* 0x000000061f187231 */ /* 0x000fe20000000018 */
[----:B---3--:R-:W-:-:S02]  /*1b00*/  PRMT R37, R30, 0x5410, R33 ;  /* 0x000054101e257816 */ /* 0x008fc40000000021 */
[----:B------:R-:W-:Y:S04]  /*1b10*/  LDS.U16 R20, [R5+0xd80] ;  /* 0x000d800005147984 */ /* 0x000fe80000000400 */
[----:B------:R-:W3:Y:S04]  /*1b20*/  LDS.U16 R21, [R5+0xd82] ;  /* 0x000d820005157984 */ /* 0x000ee80000000400 */
[----:B------:R-:W-:Y:S04]  /*1b30*/  LDS.U16 R26, [R5+0xe00] ;  /* 0x000e0000051a7984 */ /* 0x000fe80000000400 */
[----:B------:R-:W3:Y:S01]  /*1b40*/  LDS.U16 R27, [R5+0xe02] ;  /* 0x000e0200051b7984 */ /* 0x000ee20000000400 */
[----:B------:R-:W-:-:S03]  /*1b50*/  HFMA2 R30, R37, R7, R24 ;  /* 0x00000007251e7231 */ /* 0x000fc60000000018 */
[----:B------:R-:W-:Y:S04]  /*1b60*/  LDS.U16 R25, [R5+0xf00] ;  /* 0x000f000005197984 */ /* 0x000fe80000000400 */
[----:B------:R-:W3:Y:S04]  /*1b70*/  LDS.U16 R22, [R5+0xf02] ;  /* 0x000f020005167984 */ /* 0x000ee80000000400 */
[----:B------:R-:W-:Y:S04]  /*1b80*/  LDS.U16 R17, [R5+0xe80] ;  /* 0x000e800005117984 */ /* 0x000fe80000000400 */
[----:B------:R-:W3:Y:S01]  /*1b90*/  LDS.U16 R16, [R5+0xe82] ;  /* 0x000e820005107984 */ /* 0x000ee20000000400 */
[----:B----4-:R-:W-:-:S03]  /*1ba0*/  PRMT R35, R32, 0x5410, R35 ;  /* 0x0000541020237816 */ /* 0x010fc60000000023 */
[----:B------:R-:W-:Y:S01]  /*1bb0*/  LDS.U16 R24, [R5+0xf80] ;  /* 0x000f800005187984 */ /* 0x000fe20000000400 */
[----:B------:R-:W-:-:S03]  /*1bc0*/  PRMT R34, R34, 0x5410, R39 ;  /* 0x0000541022227816 */ /* 0x000fc60000000027 */
[----:B------:R-:W4:Y:S01]  /*1bd0*/  LDS.U16 R33, [R5+0xf82] ;  /* 0x000f820005217984 */ /* 0x000f220000000400 */
[----:B------:R-:W-:Y:S01]  /*1be0*/  HFMA2 R32, R35, R8, R30 ;  /* 0x0000000823207231 */ /* 0x000fe2000000001e */
[----:B0-----:R-:W-:Y:S02]  /*1bf0*/  PRMT R29, R29, 0x5410, R28 ;  /* 0x000054101d1d7816 */ /* 0x001fe4000000001c */
[----:B------:R-:W-:Y:S01]  /*1c00*/  PRMT R23, R18, 0x5410, R23 ;  /* 0x0000541012177816 */ /* 0x000fe20000000017 */
[----:B------:R-:W-:Y:S01]  /*1c10*/  HFMA2 R32, R34, R9, R32 ;  /* 0x0000000922207231 */ /* 0x000fe20000000020 */
[----:B-1----:R-:W-:Y:S01]  /*1c20*/  PRMT R35, R14, 0x5410, R19 ;  /* 0x000054100e237816 */ /* 0x002fe20000000013 */
[----:B------:R-:W-:Y:S02]  /*1c30*/  HFMA2 R36, R31, R12, R36 ;  /* 0x0000000c1f247231 */ /* 0x000fe40000000024 */
[----:B------:R-:W-:Y:S01]  /*1c40*/  HFMA2 R28, R29, R4, RZ ;  /* 0x000000041d1c7231 */ /* 0x000fe200000000ff */
[----:B--2---:R-:W-:Y:S01]  /*1c50*/  PRMT R0, R0, 0x5410, R15 ;  /* 0x0000541000007816 */ /* 0x004fe2000000000f */
[----:B------:R-:W-:Y:S01]  /*1c60*/  LDS.U16 R30, [R5+0x1000] ;  /* 0x00100000051e7984 */ /* 0x000fe20000000400 */
[----:B------:R-:W-:-:S03]  /*1c70*/  HFMA2 R32, R23, R10, R32 ;  /* 0x0000000a17207231 */ /* 0x000fc60000000020 */
[----:B------:R-:W0:Y:S01]  /*1c80*/  LDS.U16 R31, [R5+0x1002] ;  /* 0x00100200051f7984 */ /* 0x000e220000000400 */
[----:B---3--:R-:W-:Y:S01]  /*1c90*/  PRMT R21, R20, 0x5410, R21 ;  /* 0x0000541014157816 */ /* 0x008fe20000000015 */
[----:B------:R-:W-:Y:S02]  /*1ca0*/  HFMA2 R28, R35, R6, R28 ;  /* 0x00000006231c7231 */ /* 0x000fe4000000001c */
[----:B------:R-:W-:Y:S01]  /*1cb0*/  HFMA2 R32, R29, R11, R32 ;  /* 0x0000000b1d207231 */ /* 0x000fe20000000020 */
[----:B------:R-:W-:Y:S01]  /*1cc0*/  PRMT R26, R26, 0x5410, R27 ;  /* 0x000054101a1a7816 */ /* 0x000fe2000000001b */
[----:B------:R-:W-:Y:S01]  /*1cd0*/  LDS.U16 R19, [R5+0x1080] ;  /* 0x0010800005137984 */ /* 0x000fe20000000400 */
[----:B------:R-:W-:Y:S01]  /*1ce0*/  HFMA2 R28, R0, R7, R28 ;  /* 0x00000007001c7231 */ /* 0x000fe2000000001c */
[----:B------:R-:W-:Y:S02]  /*1cf0*/  PRMT R25, R25, 0x5410, R22 ;  /* 0x0000541019197816 */ /* 0x000fe40000000016 */
[----:B------:R-:W1:Y:S01]  /*1d00*/  LDS.U16 R14, [R5+0x1082] ;  /* 0x00108200050e7984 */ /* 0x000e620000000400 */
[----:B------:R-:W-:-:S02]  /*1d10*/  HFMA2 R28, R21, R8, R28 ;  /* 0x00000008151c7231 */ /* 0x000fc4000000001c */
[----:B------:R-:W-:Y:S01]  /*1d20*/  HFMA2 R18, R35, R12, R32 ;  /* 0x0000000c23127231 */ /* 0x000fe20000000020 */
[----:B------:R2:W-:Y:S01]  /*1d30*/  STG.E.U16 desc[UR8][R2.64+0x1c00], R38 ;  /* 0x001c002602007986 */ /* 0x0005e2000c101508 */
[----:B------:R-:W-:Y:S01]  /*1d40*/  HFMA2 R28, R26, R9, R28 ;  /* 0x000000091a1c7231 */ /* 0x000fe2000000001c */
[----:B------:R-:W-:Y:S01]  /*1d50*/  PRMT R17, R17, 0x5410, R16 ;  /* 0x0000541011117816 */ /* 0x000fe20000000010 */
[-C--:B------:R-:W-:Y:S01]  /*1d60*/  HFMA2 R36, R37, R13.reuse, R36 ;  /* 0x0000000d25247231 */ /* 0x080fe20000000024 */
[----:B------:R-:W-:Y:S01]  /*1d70*/  LDS.U16 R32, [R5+0x1200] ;  /* 0x0012000005207984 */ /* 0x000fe20000000400 */
[----:B------:R-:W-:Y:S02]  /*1d80*/  HFMA2 R18, R0, R13, R18 ;  /* 0x0000000d00127231 */ /* 0x000fe40000000012 */
[----:B------:R-:W-:Y:S02]  /*1d90*/  HFMA2 R28, R17, R10, R28 ;  /* 0x0000000a111c7231 */ /* 0x000fe4000000001c */
[C---:B------:R-:W-:Y:S01]  /*1da0*/  HFMA2 R0, R25.reuse, R4, RZ ;  /* 0x0000000419007231 */ /* 0x040fe200000000ff */
[----:B------:R-:W-:Y:S01]  /*1db0*/  LDS.U16 R34, [R5+0x1500] ;  /* 0x0015000005227984 */ /* 0x000fe20000000400 */
[----:B----4-:R-:W-:Y:S01]  /*1dc0*/  PRMT R33, R24, 0x5410, R33 ;  /* 0x0000541018217816 */ /* 0x010fe20000000021 */
[----:B------:R-:W-:Y:S01]  /*1dd0*/  HFMA2 R28, R25, R11, R28 ;  /* 0x0000000b191c7231 */ /* 0x000fe2000000001c */
[----:B--2---:R-:W-:Y:S01]  /*1de0*/  PRMT R38, R38, 0x7632, R38 ;  /* 0x0000763226267816 */ /* 0x004fe20000000026 */
[----:B------:R-:W-:Y:S02]  /*1df0*/  LDS.U16 R35, [R5+0x1502] ;  /* 0x0015020005237984 */ /* 0x000fe40000000400 */
[----:B------:R-:W-:-:S02]  /*1e00*/  HFMA2 R28, R33, R12, R28 ;  /* 0x0000000c211c7231 */ /* 0x000fc4000000001c */
[----:B------:R-:W-:Y:S01]  /*1e10*/  HFMA2 R0, R33, R6, R0 ;  /* 0x0000000621007231 */ /* 0x000fe20000000000 */
[----:B------:R-:W-:Y:S04]  /*1e20*/  LDS.U16 R16, [R5+0x1100] ;  /* 0x0011000005107984 */ /* 0x000fe80000000400 */
[----:B------:R-:W2:Y:S01]  /*1e30*/  LDS.U16 R33, [R5+0x1202] ;  /* 0x0012020005217984 */ /* 0x000ea20000000400 */
[----:B------:R-:W-:-:S03]  /*1e40*/  PRMT R15, R36, 0x7632, R15 ;  /* 0x00007632240f7816 */ /* 0x000fc6000000000f */
[----:B------:R-:W3:Y:S04]  /*1e50*/  LDS.U16 R45, [R5+0x1102] ;  /* 0x00110200052d7984 */ /* 0x000ee80000000400 */
[----:B------:R-:W-:Y:S04]  /*1e60*/  STG.E.U16 desc[UR8][R2.64+0x1c02], R38 ;  /* 0x001c022602007986 */ /* 0x000fe8000c101508 */
[----:B------:R-:W-:Y:S04]  /*1e70*/  STG.E.U16 desc[UR8][R2.64+0x3800], R36 ;  /* 0x0038002402007986 */ /* 0x000fe8000c101508 */
[----:B------:R-:W-:Y:S04]  /*1e80*/  LDS.U16 R38, [R5+0x1580] ;  /* 0x0015800005267984 */ /* 0x000fe80000000400 */
[----:B------:R-:W4:Y:S04]  /*1e90*/  LDS.U16 R39, [R5+0x1582] ;  /* 0x0015820005277984 */ /* 0x000f280000000400 */
[----:B------:R-:W-:Y:S04]  /*1ea0*/  LDS.U16 R36, [R5+0x1280] ;  /* 0x0012800005247984 */ /* 0x000fe80000000400 */
[----:B------:R-:W4:Y:S04]  /*1eb0*/  LDS.U16 R37, [R5+0x1282] ;  /* 0x0012820005257984 */ /* 0x000f280000000400 */
[----:B------:R-:W-:Y:S04]  /*1ec0*/  LDS.U16 R20, [R5+0x1180] ;  /* 0x0011800005147984 */ /* 0x000fe80000000400 */
[----:B------:R-:W4:Y:S01]  /*1ed0*/  LDS.U16 R47, [R5+0x1182] ;  /* 0x00118200052f7984 */ /* 0x000f220000000400 */
[----:B0-----:R-:W-:-:S03]  /*1ee0*/  PRMT R30, R30, 0x5410, R31 ;  /* 0x000054101e1e7816 */ /* 0x001fc6000000001f */
[----:B------:R-:W-:Y:S04]  /*1ef0*/  LDS.U16 R42, [R5+0x1600] ;  /* 0x00160000052a7984 */ /* 0x000fe80000000400 */
[----:B------:R-:W0:Y:S04]  /*1f00*/  LDS.U16 R43, [R5+0x1602] ;  /* 0x00160200052b7984 */ /* 0x000e280000000400 */
[----:B------:R-:W-:Y:S04]  /*1f10*/  LDS.U16 R40, [R5+0x1300] ;  /* 0x0013000005287984 */ /* 0x000fe80000000400 */
[----:B------:R-:W0:Y:S04]  /*1f20*/  LDS.U16 R41, [R5+0x1302] ;  /* 0x0013020005297984 */ /* 0x000e280000000400 */
[----:B------:R1:W-:Y:S04]  /*1f30*/  STG.E.U16 desc[UR8][R2.64+0x3802], R15 ;  /* 0x0038020f02007986 */ /* 0x0003e8000c101508 */
[----:B------:R-:W-:Y:S04]  /*1f40*/  LDS.U16 R31, [R5+0x1382] ;  /* 0x00138200051f7984 */ /* 0x000fe80000000400 */
[----:B------:R-:W-:Y:S01]  /*1f50*/  LDS.U16 R29, [R5+0x1682] ;  /* 0x00168200051d7984 */ /* 0x000fe20000000400 */
[----:B-1----:R-:W-:-:S02]  /*1f60*/  HFMA2 R15, R30, R7, R0 ;  /* 0x000000071e0f7231 */ /* 0x002fc40000000000 */
[----:B------:R-:W-:Y:S01]  /*1f70*/  HFMA2 R0, R30, R13, R28 ;  /* 0x0000000d1e007231 */ /* 0x000fe2000000001c */
[----:B------:R-:W-:Y:S04]  /*1f80*/  LDS.U16 R26, [R5+0x1400] ;  /* 0x00140000051a7984 */ /* 0x000fe80000000400 */
[----:B------:R-:W1:Y:S04]  /*1f90*/  LDS.U16 R30, [R5+0x1380] ;  /* 0x00138000051e7984 */ /* 0x000e680000000400 */
[----:B------:R-:W1:Y:S04]  /*1fa0*/  LDS.U16 R28, [R5+0x1680] ;  /* 0x00168000051c7984 */ /* 0x000e680000000400 */
[----:B------:R-:W1:Y:S01]  /*1fb0*/  LDS.U16 R27, [R5+0x1402] ;  /* 0x00140200051b7984 */ /* 0x000e620000000400 */
[----:B------:R-:W-:-:S03]  /*1fc0*/  PRMT R19, R19, 0x5410, R14 ;  /* 0x0000541013137816 */ /* 0x000fc6000000000e */
[----:B------:R-:W-:Y:S04]  /*1fd0*/  LDS.U16 R23, [R5+0x1700] ;  /* 0x0017000005177984 */ /* 0x000fe80000000400 */
[----:B------:R-:W1:Y:S04]  /*1fe0*/  LDS.U16 R24, [R5+0x1702] ;  /* 0x0017020005187984 */ /* 0x000e680000000400 */
[----:B------:R-:W-:Y:S04]  /*1ff0*/  LDS.U16 R21, [R5+0x1480] ;  /* 0x0014800005157984 */ /* 0x000fe80000000400 */
[----:B------:R-:W1:Y:S01]  /*2000*/  LDS.U16 R22, [R5+0x1482] ;  /* 0x0014820005167984 */ /* 0x000e620000000400 */
[----:B------:R-:W-:Y:S01]  /*2010*/  HFMA2 R19, R19, R8, R15 ;  /* 0x0000000813137231 */ /* 0x000fe2000000000f */
[----:B--2---:R-:W-:-:S02]  /*2020*/  PRMT R33, R32, 0x5410, R33 ;  /* 0x0000541020217816 */ /* 0x004fc40000000021 */
[----:B------:R-:W-:Y:S01]  /*2030*/  LDS.U16 R17, [R5+0x1780] ;  /* 0x0017800005117984 */ /* 0x000fe20000000400 */
[----:B------:R-:W-:-:S03]  /*2040*/  PRMT R34, R34, 0x5410, R35 ;  /* 0x0000541022227816 */ /* 0x000fc60000000023 */
[----:B------:R-:W2:Y:S01]  /*2050*/  LDS.U16 R14, [R5+0x1782] ;  /* 0x00178200050e7984 */ /* 0x000ea20000000400 */
[----:B---3--:R-:W-:Y:S01]  /*2060*/  PRMT R44, R16, 0x5410, R45 ;  /* 0x00005410102c7816 */ /* 0x008fe2000000002d */
[-C--:B------:R-:W-:Y:S02]  /*2070*/  HFMA2 R32, R33, R4.reuse, RZ ;  /* 0x0000000421207231 */ /* 0x080fe400000000ff */
[----:B------:R-:W-:Y:S01]  /*2080*/  HFMA2 R4, R34, R4, RZ.H0_H0 ;  /* 0x0000000422047231 */ /* 0x000fe200000400ff */
[----:B----4-:R-:W-:Y:S01]  /*2090*/  PRMT R39, R38, 0x5410, R39 ;  /* 0x0000541026277816 */ /* 0x010fe20000000027 */
[----:B------:R-:W-:Y:S01]  /*20a0*/  LDS.U16 R15, [R5+0x1800] ;  /* 0x00180000050f7984 */ /* 0x000fe20000000400 */
[----:B------:R-:W-:Y:S01]  /*20b0*/  PRMT R37, R36, 0x5410, R37 ;  /* 0x0000541024257816 */ /* 0x000fe20000000025 */
[----:B------:R-:W-:Y:S01]  /*20c0*/  HFMA2 R25, R44, R9, R19 ;  /* 0x000000092c197231 */ /* 0x000fe20000000013 */
[----:B------:R-:W-:Y:S01]  /*20d0*/  PRMT R44, R20, 0x5410, R47 ;  /* 0x00005410142c7816 */ /* 0x000fe2000000002f */
[----:B------:R-:W3:Y:S01]  /*20e0*/  LDS.U16 R16, [R5+0x1802] ;  /* 0x0018020005107984 */ /* 0x000ee20000000400 */
[-C--:B------:R-:W-:Y:S01]  /*20f0*/  HFMA2 R4, R39, R6.reuse, R4 ;  /* 0x0000000627047231 */ /* 0x080fe20000000004 */
[----:B0-----:R-:W-:Y:S01]  /*2100*/  PRMT R42, R42, 0x5410, R43 ;  /* 0x000054102a2a7816 */ /* 0x001fe2000000002b */
[----:B------:R-:W-:Y:S01]  /*2110*/  HFMA2 R32, R37, R6, R32 ;  /* 0x0000000625207231 */ /* 0x000fe20000000020 */
[----:B------:R-:W-:Y:S01]  /*2120*/  LDS.U16 R19, [R5+0x1880] ;  /* 0x0018800005137984 */ /* 0x000fe20000000400 */
[----:B------:R-:W-:-:S03]  /*2130*/  PRMT R45, R18, 0x7632, R45 ;  /* 0x00007632122d7816 */ /* 0x000fc6000000002d */
[----:B------:R-:W0:Y:S01]  /*2140*/  LDS.U16 R20, [R5+0x1882] ;  /* 0x0018820005147984 */ /* 0x000e220000000400 */
[----:B------:R-:W-:Y:S01]  /*2150*/  HFMA2 R44, R44, R10, R25 ;  /* 0x0000000a2c2c7231 */ /* 0x000fe20000000019 */
[----:B------:R-:W-:Y:S02]  /*2160*/  PRMT R40, R40, 0x5410, R41 ;  /* 0x0000541028287816 */ /* 0x000fe40000000029 */
[----:B------:R-:W-:Y:S01]  /*2170*/  STG.E.U16 desc[UR8][R2.64+0x5400], R18 ;  /* 0x0054001202007986 */ /* 0x000fe2000c101508 */
[----:B------:R-:W-:-:S03]  /*2180*/  HFMA2 R4, R42, R7, R4 ;  /* 0x000000072a047231 */ /* 0x000fc60000000004 */
[----:B------:R-:W-:Y:S04]  /*2190*/  LDS.U16 R18, [R5+0x1902] ;  /* 0x0019020005127984 */ /* 0x000fe80000000400 */
[----:B------:R4:W0:Y:S01]  /*21a0*/  LDS.U16 R25, [R5+0x1900] ;  /* 0x0019000005197984 */ /* 0x0008220000000400 */
[----:B-1----:R-:W-:Y:S01]  /*21b0*/  PRMT R31, R30, 0x5410, R31 ;  /* 0x000054101e1f7816 */ /* 0x002fe2000000001f */
[----:B------:R-:W-:Y:S01]  /*21c0*/  HFMA2 R32, R40, R7, R32 ;  /* 0x0000000728207231 */ /* 0x000fe20000000020 */
[----:B------:R-:W-:-:S03]  /*21d0*/  PRMT R29, R28, 0x5410, R29 ;  /* 0x000054101c1d7816 */ /* 0x000fc6000000001d */
[-C--:B------:R-:W-:Y:S01]  /*21e0*/  HFMA2 R32, R31, R8.reuse, R32 ;  /* 0x000000081f207231 */ /* 0x080fe20000000020 */
[----:B----4-:R-:W-:Y:S01]  /*21f0*/  PRMT R5, R26, 0x5410, R27 ;  /* 0x000054101a057816 */ /* 0x010fe2000000001b */
[----:B------:R-:W-:Y:S01]  /*2200*/  HFMA2 R4, R29, R8, R4 ;  /* 0x000000081d047231 */ /* 0x000fe20000000004 */
[----:B------:R-:W-:Y:S02]  /*2210*/  PRMT R23, R23, 0x5410, R24 ;  /* 0x0000541017177816 */ /* 0x000fe40000000018 */
[----:B------:R-:W-:Y:S01]  /*2220*/  PRMT R21, R21, 0x5410, R22 ;  /* 0x0000541015157816 */ /* 0x000fe20000000016 */
[----:B------:R-:W-:Y:S01]  /*2230*/  HFMA2 R5, R5, R9, R32 ;  /* 0x0000000905057231 */ /* 0x000fe20000000020 */
[----:B--2---:R-:W-:-:S03]  /*2240*/  PRMT R17, R17, 0x5410, R14 ;  /* 0x0000541011117816 */ /* 0x004fc6000000000e */
[-C--:B------:R-:W-:Y:S02]  /*2250*/  HFMA2 R5, R21, R10.reuse, R5 ;  /* 0x0000000a15057231 */ /* 0x080fe40000000005 */
[----:B------:R-:W-:Y:S02]  /*2260*/  HFMA2 R4, R23, R9, R4 ;  /* 0x0000000917047231 */ /* 0x000fe40000000004 */
[-C--:B------:R-:W-:Y:S02]  /*2270*/  HFMA2 R6, R34, R11.reuse, R5 ;  /* 0x0000000b22067231 */ /* 0x080fe40000000005 */
[----:B------:R-:W-:Y:S01]  /*2280*/  HFMA2 R4, R17, R10, R4 ;  /* 0x0000000a11047231 */ /* 0x000fe20000000004 */
[----:B---3--:R-:W-:Y:S01]  /*2290*/  PRMT R15, R15, 0x5410, R16 ;  /* 0x000054100f0f7816 */ /* 0x008fe20000000010 */
[----:B------:R-:W-:Y:S01]  /*22a0*/  HFMA2 R6, R39, R12, R6 ;  /* 0x0000000c27067231 */ /* 0x000fe20000000006 */
[----:B0-----:R-:W-:Y:S01]  /*22b0*/  PRMT R19, R19, 0x5410, R20 ;  /* 0x0000541013137816 */ /* 0x001fe20000000014 */
[----:B------:R-:W-:-:S02]  /*22c0*/  HFMA2 R44, R33, R11, R44 ;  /* 0x0000000b212c7231 */ /* 0x000fc4000000002c */
[----:B------:R-:W-:Y:S02]  /*22d0*/  HFMA2 R4, R15, R11, R4 ;  /* 0x0000000b0f047231 */ /* 0x000fe40000000004 */
[-C--:B------:R-:W-:Y:S02]  /*22e0*/  HFMA2 R44, R37, R12.reuse, R44 ;  /* 0x0000000c252c7231 */ /* 0x080fe4000000002c */
[-C--:B------:R-:W-:Y:S01]  /*22f0*/  HFMA2 R6, R42, R13.reuse, R6 ;  /* 0x0000000d2a067231 */ /* 0x080fe20000000006 */
[----:B------:R-:W-:Y:S01]  /*2300*/  PRMT R18, R25, 0x5410, R18 ;  /* 0x0000541019127816 */ /* 0x000fe20000000012 */
[----:B------:R-:W-:Y:S02]  /*2310*/  HFMA2 R4, R19, R12, R4 ;  /* 0x0000000c13047231 */ /* 0x000fe40000000004 */
[-C--:B------:R-:W-:Y:S02]  /*2320*/  HFMA2 R44, R40, R13.reuse, R44 ;  /* 0x0000000d282c7231 */ /* 0x080fe4000000002c */
[----:B------:R-:W-:Y:S01]  /*2330*/  HFMA2 R4, R18, R13, R4 ;  /* 0x0000000d12047231 */ /* 0x000fe20000000004 */
[----:B------:R0:W-:Y:S02]  /*2340*/  STG.E.U16 desc[UR8][R2.64+0x7000], R0 ;  /* 0x0070000002007986 */ /* 0x0001e4000c101508 */
[----:B------:R-:W-:-:S02]  /*2350*/  PRMT R5, R44, 0x7632, R5 ;  /* 0x000076322c057816 */ /* 0x000fc40000000005 */
[----:B------:R-:W-:Y:S02]  /*2360*/  PRMT R7, R6, 0x7632, R7 ;  /* 0x0000763206077816 */ /* 0x000fe40000000007 */
[----:B------:R-:W-:Y:S01]  /*2370*/  PRMT R8, R4, 0x7632, R8 ;  /* 0x0000763204087816 */ /* 0x000fe20000000008 */
[----:B------:R-:W-:Y:S01]  /*2380*/  STG.E.U16 desc[UR8][R2.64+0x5402], R45 ;  /* 0x0054022d02007986 */ /* 0x000fe2000c101508 */
[----:B0-----:R-:W-:-:S03]  /*2390*/  PRMT R0, R0, 0x7632, R0 ;  /* 0x0000763200007816 */ /* 0x001fc60000000000 */
[----:B------:R-:W-:Y:S04]  /*23a0*/  STG.E.U16 desc[UR8][R2.64+0x8c00], R44 ;  /* 0x008c002c02007986 */ /* 0x000fe8000c101508 */
[----:B------:R-:W-:Y:S04]  /*23b0*/  STG.E.U16 desc[UR8][R2.64+0x7002], R0 ;  /* 0x0070020002007986 */ /* 0x000fe8000c101508 */
[----:B------:R-:W-:Y:S04]  /*23c0*/  STG.E.U16 desc[UR8][R2.64+0x8c02], R5 ;  /* 0x008c020502007986 */ /* 0x000fe8000c101508 */
[----:B------:R-:W-:Y:S04]  /*23d0*/  STG.E.U16 desc[UR8][R2.64+0xa800], R6 ;  /* 0x00a8000602007986 */ /* 0x000fe8000c101508 */
[----:B------:R-:W-:Y:S04]  /*23e0*/  STG.E.U16 desc[UR8][R2.64+0xa802], R7 ;  /* 0x00a8020702007986 */ /* 0x000fe8000c101508 */
[----:B------:R-:W-:Y:S04]  /*23f0*/  STG.E.U16 desc[UR8][R2.64+0xc400], R4 ;  /* 0x00c4000402007986 */ /* 0x000fe8000c101508 */
[----:B------:R-:W-:Y:S01]  /*2400*/  STG.E.U16 desc[UR8][R2.64+0xc402], R8 ;  /* 0x00c4020802007986 */ /* 0x000fe2000c101508 */
[----:B------:R-:W-:Y:S05]  /*2410*/  EXIT ;  /* 0x000000000000794d */ /* 0x000fea0003800000 */
.L_x_2:
[----:B------:R-:W-:-:S00]  /*2420*/  BRA `(.L_x_2) ;  /* 0xfffffffc00fc7947 */ /* 0x000fc0000383ffff */
[----:B------:R-:W-:-:S00]  /*2430*/  NOP ;  /* 0x0000000000007918 */ /* 0x000fc00000000000 */
        /* <DEDUP_REMOVED lines=12> */
.L_x_3:


//--------------------- .nv.shared.main_kernel    --------------------------
	.section	.nv.shared.main_kernel,"aw",@nobits
	.sectionflags	@""
	.align	2
.nv.shared.main_kernel:
	.zero		8704


//--------------------- .nv.shared.reserved.0     --------------------------
	.section	.nv.shared.reserved.0,"aw",@nobits
	.weak		__nv_reservedSMEM_offset_0_alias
	.size		__nv_reservedSMEM_offset_0_alias, 0, 64
	.other		__nv_reservedSMEM_offset_0_alias,@"STO_CUDA_RESERVED_SHARED STV_DEFAULT"
__nv_reservedSMEM_offset_0_alias:
	.zero		0
	.zero		64


//--------------------- .nv.constant0.main_kernel --------------------------
	.section	.nv.constant0.main_kernel,"a",@progbits
	.sectionflags	@""
	.align	4
.nv.constant0.main_kernel:
	.zero		920


//--------------------- SYMBOLS --------------------------

	.type		.nv.reservedSmem.offset0,@object
	.size		.nv.reservedSmem.offset0,0x4
	.type		.nv.reservedSmem.cap,@object
	.size		.nv.reservedSmem.cap,0x4
